def attn_fwd(
    Q,
    K,
    V,
    Out,
    Lse,
    sm_scale,
    stride_qz,
    stride_qh,
    stride_qm,
    stride_qk,
    stride_kz,
    stride_kh,
    stride_kn,
    stride_kk,
    stride_vz,
    stride_vh,
    stride_vn,
    stride_vk,
    stride_oz,
    stride_oh,
    stride_om,
    stride_ok,
    seqlen_q,
    seqlen_k,
    BLOCK_M: tl.constexpr,
    BLOCK_N: tl.constexpr,
    HEAD_DIM: tl.constexpr,
    CAUSAL: tl.constexpr,
):
    start_m = tl.program_id(0)
    off_hz = tl.program_id(1)
    q_off = off_hz * stride_qh
    k_off = off_hz * stride_kh
    v_off = off_hz * stride_vh
    offs_m = start_m * BLOCK_M + tl.arange(0, BLOCK_M)
    offs_d = tl.arange(0, HEAD_DIM)
    offs_n = tl.arange(0, BLOCK_N)
    q_ptrs = Q + q_off + offs_m[:, None] * stride_qm + offs_d[None, :] * stride_qk
    k_ptrs = K + k_off + offs_d[:, None] * stride_kk + offs_n[None, :] * stride_kn
    v_ptrs = V + v_off + offs_n[:, None] * stride_vn + offs_d[None, :] * stride_vk
    m_i = tl.full([BLOCK_M], float("-inf"), dtype=tl.float32)
    l_i = tl.zeros([BLOCK_M], dtype=tl.float32) + 1.0
    acc = tl.zeros([BLOCK_M, HEAD_DIM], dtype=tl.float32)
    q = tl.load(q_ptrs)
    acc, l_i, m_i = _attn_fwd_inner(
        acc,
        l_i,
        m_i,
        q,
        k_ptrs,
        v_ptrs,
        sm_scale,
        stride_kn,
        stride_vn,
        start_m,
        seqlen_k,
        BLOCK_M,
        BLOCK_N,
        HEAD_DIM,
        CAUSAL,
    )
    acc = acc / l_i[:, None]
    lse = m_i + tl.math.log2(l_i) / 1.4426950408889634
    o_ptrs = (
        Out
        + off_hz * stride_oh
        + offs_m[:, None] * stride_om
        + offs_d[None, :] * stride_ok
    )
    tl.store(o_ptrs, acc.to(Out.dtype.element_ty))
    tl.store(Lse + off_hz * seqlen_q + offs_m, lse)

# config = {"BLOCK_M": 64, "BLOCK_N": 16, "HEAD_DIM": 64, "arch": "sm_100", "causal": true, "dtype": "bf16", "num_stages": 3, "num_warps": 8}
# arch = sm_100


// ===== COMPILED SASS (sm_100a) =====

	.target	sm_100a

	.elftype	@"ET_EXEC"


//--------------------- .note.nv.tkinfo           --------------------------
	.section	.note.nv.tkinfo,"",@"SHT_NOTE"
	.sectionflags	@"SHF_NOTE_NV_TKINFO"
	.tkinfo
        /*0018*/ 	.word	0x00000081
        /*0030*/ 	.string	""
        /*0030*/ 	.string	"ptxas-blackwell"
        /*0030*/ 	.string	"Cuda compilation tools, release 12.9, V12.9.86"
        /*0030*/ 	.string	"Build cuda_12.9.r12.9/compiler.36037853_0"
        /*0030*/ 	.string	"-v  -suppress-debug-info  -lineinfo  -arch sm_100a "



//--------------------- .note.nv.cuver            --------------------------
	.section	.note.nv.cuver,"",@"SHT_NOTE"
	.sectionflags	@"SHF_NOTE_NV_CUVER"
        /*0018*/ 	.short	0x0001
        /*001a*/ 	.short	0x0064
        /*001c*/ 	.short	0x0001
        /*001e*/ 	.short	0x0000
        /*0020*/ 	.short	0x0001
        /*0022*/ 	.short	0x0000


//--------------------- .nv.info                  --------------------------
	.section	.nv.info,"",@"SHT_CUDA_INFO"
	.align	4


	//----- nvinfo : EIATTR_REGCOUNT
	.align		4
        /*0000*/ 	.byte	0x04, 0x2f
        /*0002*/ 	.short	(.L_5 - .L_4)
	.align		4
.L_4:
        /*0004*/ 	.word	index@(attn_fwd)
        /*0008*/ 	.word	0x0000003d


	//----- nvinfo : EIATTR_FRAME_SIZE
	.align		4
.L_5:
        /*000c*/ 	.byte	0x04, 0x11
        /*000e*/ 	.short	(.L_7 - .L_6)
	.align		4
.L_6:
        /*0010*/ 	.word	index@($__internal_2_$__cuda_sm10x_tcgen05_guardrail_trap_unallocated_columns_being_dealloced)
        /*0014*/ 	.word	0x00000000


	//----- nvinfo : EIATTR_FRAME_SIZE
	.align		4
.L_7:
        /*0018*/ 	.byte	0x04, 0x11
        /*001a*/ 	.short	(.L_9 - .L_8)
	.align		4
.L_8:
        /*001c*/ 	.word	index@($__internal_1_$__cuda_sm10x_tcgen05_guardrail_trap_phase_invalid_during_alloc)
        /*0020*/ 	.word	0x00000000


	//----- nvinfo : EIATTR_FRAME_SIZE
	.align		4
.L_9:
        /*0024*/ 	.byte	0x04, 0x11
        /*0026*/ 	.short	(.L_11 - .L_10)
	.align		4
.L_10:
        /*0028*/ 	.word	index@($__internal_0_$__cuda_sm10x_tcgen05_guardrail_trap_col_being_dealloced_not_returned_by_alloc)
        /*002c*/ 	.word	0x00000000


	//----- nvinfo : EIATTR_FRAME_SIZE
	.align		4
.L_11:
        /*0030*/ 	.byte	0x04, 0x11
        /*0032*/ 	.short	(.L_13 - .L_12)
	.align		4
.L_12:
        /*0034*/ 	.word	index@(attn_fwd)
        /*0038*/ 	.word	0x00000000


	//----- nvinfo : EIATTR_MIN_STACK_SIZE
	.align		4
.L_13:
        /*003c*/ 	.byte	0x04, 0x12
        /*003e*/ 	.short	(.L_15 - .L_14)
	.align		4
.L_14:
        /*0040*/ 	.word	index@(attn_fwd)
        /*0044*/ 	.word	0x00000000
.L_15:


//--------------------- .nv.info.attn_fwd         --------------------------
	.section	.nv.info.attn_fwd,"",@"SHT_CUDA_INFO"
	.sectionflags	@""
	.align	4


	//----- nvinfo : EIATTR_CUDA_API_VERSION
	.align		4
        /*0000*/ 	.byte	0x04, 0x37
        /*0002*/ 	.short	(.L_17 - .L_16)
.L_16:
        /*0004*/ 	.word	0x00000081


	//----- nvinfo : EIATTR_KPARAM_INFO
	.align		4
.L_17:
        /*0008*/ 	.byte	0x04, 0x17
        /*000a*/ 	.short	(.L_19 - .L_18)
.L_18:
        /*000c*/ 	.word	0x00000000
        /*0010*/ 	.short	0x0019
        /*0012*/ 	.short	0x0080
        /*0014*/ 	.byte	0x00, 0xf4, 0x21, 0x00


	//----- nvinfo : EIATTR_KPARAM_INFO
	.align		4
.L_19:
        /*0018*/ 	.byte	0x04, 0x17
        /*001a*/ 	.short	(.L_21 - .L_20)
.L_20:
        /*001c*/ 	.word	0x00000000
        /*0020*/ 	.short	0x0018
        /*0022*/ 	.short	0x0078
        /*0024*/ 	.byte	0x00, 0xf4, 0x21, 0x00


	//----- nvinfo : EIATTR_KPARAM_INFO
	.align		4
.L_21:
        /*0028*/ 	.byte	0x04, 0x17
        /*002a*/ 	.short	(.L_23 - .L_22)
.L_22:
        /*002c*/ 	.word	0x00000000
        /*0030*/ 	.short	0x0017
        /*0032*/ 	.short	0x0070
        /*0034*/ 	.byte	0x00, 0xf0, 0x11, 0x00


	//----- nvinfo : EIATTR_KPARAM_INFO
	.align		4
.L_23:
        /*0038*/ 	.byte	0x04, 0x17
        /*003a*/ 	.short	(.L_25 - .L_24)
.L_24:
        /*003c*/ 	.word	0x00000000
        /*0040*/ 	.short	0x0016
        /*0042*/ 	.short	0x006c
        /*0044*/ 	.byte	0x00, 0xf0, 0x11, 0x00


	//----- nvinfo : EIATTR_KPARAM_INFO
	.align		4
.L_25:
        /*0048*/ 	.byte	0x04, 0x17
        /*004a*/ 	.short	(.L_27 - .L_26)
.L_26:
        /*004c*/ 	.word	0x00000000
        /*0050*/ 	.short	0x0015
        /*0052*/ 	.short	0x0068
        /*0054*/ 	.byte	0x00, 0xf0, 0x11, 0x00


	//----- nvinfo : EIATTR_KPARAM_INFO
	.align		4
.L_27:
        /*0058*/ 	.byte	0x04, 0x17
        /*005a*/ 	.short	(.L_29 - .L_28)
.L_28:
        /*005c*/ 	.word	0x00000000
        /*0060*/ 	.short	0x0014
        /*0062*/ 	.short	0x0064
        /*0064*/ 	.byte	0x00, 0xf0, 0x11, 0x00


	//----- nvinfo : EIATTR_KPARAM_INFO
	.align		4
.L_29:
        /*0068*/ 	.byte	0x04, 0x17
        /*006a*/ 	.short	(.L_31 - .L_30)
.L_30:
        /*006c*/ 	.word	0x00000000
        /*0070*/ 	.short	0x0013
        /*0072*/ 	.short	0x0060
        /*0074*/ 	.byte	0x00, 0xf0, 0x11, 0x00


	//----- nvinfo : EIATTR_KPARAM_INFO
	.align		4
.L_31:
        /*0078*/ 	.byte	0x04, 0x17
        /*007a*/ 	.short	(.L_33 - .L_32)
.L_32:
        /*007c*/ 	.word	0x00000000
        /*0080*/ 	.short	0x0012
        /*0082*/ 	.short	0x005c
        /*0084*/ 	.byte	0x00, 0xf0, 0x11, 0x00


	//----- nvinfo : EIATTR_KPARAM_INFO
	.align		4
.L_33:
        /*0088*/ 	.byte	0x04, 0x17
        /*008a*/ 	.short	(.L_35 - .L_34)
.L_34:
        /*008c*/ 	.word	0x00000000
        /*0090*/ 	.short	0x0011
        /*0092*/ 	.short	0x0058
        /*0094*/ 	.byte	0x00, 0xf0, 0x11, 0x00


	//----- nvinfo : EIATTR_KPARAM_INFO
	.align		4
.L_35:
        /*0098*/ 	.byte	0x04, 0x17
        /*009a*/ 	.short	(.L_37 - .L_36)
.L_36:
        /*009c*/ 	.word	0x00000000
        /*00a0*/ 	.short	0x0010
        /*00a2*/ 	.short	0x0054
        /*00a4*/ 	.byte	0x00, 0xf0, 0x11, 0x00


	//----- nvinfo : EIATTR_KPARAM_INFO
	.align		4
.L_37:
        /*00a8*/ 	.byte	0x04, 0x17
        /*00aa*/ 	.short	(.L_39 - .L_38)
.L_38:
        /*00ac*/ 	.word	0x00000000
        /*00b0*/ 	.short	0x000f
        /*00b2*/ 	.short	0x0050
        /*00b4*/ 	.byte	0x00, 0xf0, 0x11, 0x00


	//----- nvinfo : EIATTR_KPARAM_INFO
	.align		4
.L_39:
        /*00b8*/ 	.byte	0x04, 0x17
        /*00ba*/ 	.short	(.L_41 - .L_40)
.L_40:
        /*00bc*/ 	.word	0x00000000
        /*00c0*/ 	.short	0x000e
        /*00c2*/ 	.short	0x004c
        /*00c4*/ 	.byte	0x00, 0xf0, 0x11, 0x00


	//----- nvinfo : EIATTR_KPARAM_INFO
	.align		4
.L_41:
        /*00c8*/ 	.byte	0x04, 0x17
        /*00ca*/ 	.short	(.L_43 - .L_42)
.L_42:
        /*00cc*/ 	.word	0x00000000
        /*00d0*/ 	.short	0x000d
        /*00d2*/ 	.short	0x0048
        /*00d4*/ 	.byte	0x00, 0xf0, 0x11, 0x00


	//----- nvinfo : EIATTR_KPARAM_INFO
	.align		4
.L_43:
        /*00d8*/ 	.byte	0x04, 0x17
        /*00da*/ 	.short	(.L_45 - .L_44)
.L_44:
        /*00dc*/ 	.word	0x00000000
        /*00e0*/ 	.short	0x000c
        /*00e2*/ 	.short	0x0044
        /*00e4*/ 	.byte	0x00, 0xf0, 0x11, 0x00


	//----- nvinfo : EIATTR_KPARAM_INFO
	.align		4
.L_45:
        /*00e8*/ 	.byte	0x04, 0x17
        /*00ea*/ 	.short	(.L_47 - .L_46)
.L_46:
        /*00ec*/ 	.word	0x00000000
        /*00f0*/ 	.short	0x000b
        /*00f2*/ 	.short	0x0040
        /*00f4*/ 	.byte	0x00, 0xf0, 0x11, 0x00


	//----- nvinfo : EIATTR_KPARAM_INFO
	.align		4
.L_47:
        /*00f8*/ 	.byte	0x04, 0x17
        /*00fa*/ 	.short	(.L_49 - .L_48)
.L_48:
        /*00fc*/ 	.word	0x00000000
        /*0100*/ 	.short	0x000a
        /*0102*/ 	.short	0x003c
        /*0104*/ 	.byte	0x00, 0xf0, 0x11, 0x00


	//----- nvinfo : EIATTR_KPARAM_INFO
	.align		4
.L_49:
        /*0108*/ 	.byte	0x04, 0x17
        /*010a*/ 	.short	(.L_51 - .L_50)
.L_50:
        /*010c*/ 	.word	0x00000000
        /*0110*/ 	.short	0x0009
        /*0112*/ 	.short	0x0038
        /*0114*/ 	.byte	0x00, 0xf0, 0x11, 0x00


	//----- nvinfo : EIATTR_KPARAM_INFO
	.align		4
.L_51:
        /*0118*/ 	.byte	0x04, 0x17
        /*011a*/ 	.short	(.L_53 - .L_52)
.L_52:
        /*011c*/ 	.word	0x00000000
        /*0120*/ 	.short	0x0008
        /*0122*/ 	.short	0x0034
        /*0124*/ 	.byte	0x00, 0xf0, 0x11, 0x00


	//----- nvinfo : EIATTR_KPARAM_INFO
	.align		4
.L_53:
        /*0128*/ 	.byte	0x04, 0x17
        /*012a*/ 	.short	(.L_55 - .L_54)
.L_54:
        /*012c*/ 	.word	0x00000000
        /*0130*/ 	.short	0x0007
        /*0132*/ 	.short	0x0030
        /*0134*/ 	.byte	0x00, 0xf0, 0x11, 0x00


	//----- nvinfo : EIATTR_KPARAM_INFO
	.align		4
.L_55:
        /*0138*/ 	.byte	0x04, 0x17
        /*013a*/ 	.short	(.L_57 - .L_56)
.L_56:
        /*013c*/ 	.word	0x00000000
        /*0140*/ 	.short	0x0006
        /*0142*/ 	.short	0x002c
        /*0144*/ 	.byte	0x00, 0xf0, 0x11, 0x00


	//----- nvinfo : EIATTR_KPARAM_INFO
	.align		4
.L_57:
        /*0148*/ 	.byte	0x04, 0x17
        /*014a*/ 	.short	(.L_59 - .L_58)
.L_58:
        /*014c*/ 	.word	0x00000000
        /*0150*/ 	.short	0x0005
        /*0152*/ 	.short	0x0028
        /*0154*/ 	.byte	0x00, 0xf0, 0x11, 0x00


	//----- nvinfo : EIATTR_KPARAM_INFO
	.align		4
.L_59:
        /*0158*/ 	.byte	0x04, 0x17
        /*015a*/ 	.short	(.L_61 - .L_60)
.L_60:
        /*015c*/ 	.word	0x00000000
        /*0160*/ 	.short	0x0004
        /*0162*/ 	.short	0x0020
        /*0164*/ 	.byte	0x00, 0xf4, 0x21, 0x00


	//----- nvinfo : EIATTR_KPARAM_INFO
	.align		4
.L_61:
        /*0168*/ 	.byte	0x04, 0x17
        /*016a*/ 	.short	(.L_63 - .L_62)
.L_62:
        /*016c*/ 	.word	0x00000000
        /*0170*/ 	.short	0x0003
        /*0172*/ 	.short	0x0018
        /*0174*/ 	.byte	0x00, 0xf4, 0x21, 0x00


	//----- nvinfo : EIATTR_KPARAM_INFO
	.align		4
.L_63:
        /*0178*/ 	.byte	0x04, 0x17
        /*017a*/ 	.short	(.L_65 - .L_64)
.L_64:
        /*017c*/ 	.word	0x00000000
        /*0180*/ 	.short	0x0002
        /*0182*/ 	.short	0x0010
        /*0184*/ 	.byte	0x00, 0xf4, 0x21, 0x00


	//----- nvinfo : EIATTR_KPARAM_INFO
	.align		4
.L_65:
        /*0188*/ 	.byte	0x04, 0x17
        /*018a*/ 	.short	(.L_67 - .L_66)
.L_66:
        /*018c*/ 	.word	0x00000000
        /*0190*/ 	.short	0x0001
        /*0192*/ 	.short	0x0008
        /*0194*/ 	.byte	0x00, 0xf4, 0x21, 0x00


	//----- nvinfo : EIATTR_KPARAM_INFO
	.align		4
.L_67:
        /*0198*/ 	.byte	0x04, 0x17
        /*019a*/ 	.short	(.L_69 - .L_68)
.L_68:
        /*019c*/ 	.word	0x00000000
        /*01a0*/ 	.short	0x0000
        /*01a2*/ 	.short	0x0000
        /*01a4*/ 	.byte	0x00, 0xf4, 0x21, 0x00


	//----- nvinfo : EIATTR_AT_ENTRY_FRAGMENTS
	.align		4
.L_69:
        /*01a8*/ 	.byte	0x04, 0x4f
        /*01aa*/ 	.short	(.L_71 - .L_70)


	//   ....[0]....
.L_70:
        /*01ac*/ 	.word	0x00000004


	//----- nvinfo : EIATTR_RESERVED_SMEM_USED
	.align		4
.L_71:
        /*01b0*/ 	.byte	0x01, 0x41
	.zero		2


	//----- nvinfo : EIATTR_SPARSE_MMA_MASK
	.align		4
        /*01b4*/ 	.byte	0x03, 0x50
        /*01b6*/ 	.short	0x0000


	//----- nvinfo : EIATTR_TCGEN05_1CTA_USED
	.align		4
        /*01b8*/ 	.byte	0x01, 0x51
	.zero		2


	//----- nvinfo : EIATTR_MAXREG_COUNT
	.align		4
        /*01bc*/ 	.byte	0x03, 0x1b
        /*01be*/ 	.short	0x00ff


	//----- nvinfo : EIATTR_NUM_BARRIERS
	.align		4
        /*01c0*/ 	.byte	0x02, 0x4c
        /*01c2*/ 	.byte	0x01
	.zero		1


	//----- nvinfo : EIATTR_INT_WARP_WIDE_INSTR_OFFSETS
	.align		4
        /*01c4*/ 	.byte	0x04, 0x31
        /*01c6*/ 	.short	(.L_73 - .L_72)


	//   ....[0]....
.L_72:
        /*01c8*/ 	.word	0x00000af0


	//   ....[1]....
        /*01cc*/ 	.word	0x00000b90


	//   ....[2]....
        /*01d0*/ 	.word	0x00000e50


	//   ....[3]....
        /*01d4*/ 	.word	0x00000ef0


	//   ....[4]....
        /*01d8*/ 	.word	0x00002050


	//   ....[5]....
        /*01dc*/ 	.word	0x00003c50


	//   ....[6]....
        /*01e0*/ 	.word	0x00003ca0


	//----- nvinfo : EIATTR_COOP_GROUP_MASK_REGIDS
	.align		4
.L_73:
        /*01e4*/ 	.byte	0x04, 0x29
        /*01e6*/ 	.short	(.L_75 - .L_74)


	//   ....[0]....
.L_74:
        /*01e8*/ 	.word	0xffffffff


	//   ....[1]....
        /*01ec*/ 	.word	0xffffffff


	//   ....[2]....
        /*01f0*/ 	.word	0xffffffff


	//   ....[3]....
        /*01f4*/ 	.word	0xffffffff


	//   ....[4]....
        /*01f8*/ 	.word	0xffffffff


	//   ....[5]....
        /*01fc*/ 	.word	0xffffffff


	//   ....[6]....
        /*0200*/ 	.word	0xffffffff


	//   ....[7]....
        /*0204*/ 	.word	0xffffffff


	//   ....[8]....
        /*0208*/ 	.word	0xffffffff


	//   ....[9]....
        /*020c*/ 	.word	0xffffffff


	//   ....[10]....
        /*0210*/ 	.word	0xffffffff


	//   ....[11]....
        /*0214*/ 	.word	0xffffffff


	//----- nvinfo : EIATTR_COOP_GROUP_INSTR_OFFSETS
	.align		4
.L_75:
        /*0218*/ 	.byte	0x04, 0x28
        /*021a*/ 	.short	(.L_77 - .L_76)


	//   ....[0]....
.L_76:
        /*021c*/ 	.word	0x00000060


	//   ....[1]....
        /*0220*/ 	.word	0x00000320


	//   ....[2]....
        /*0224*/ 	.word	0x00001460


	//   ....[3]....
        /*0228*/ 	.word	0x00001570


	//   ....[4]....
        /*022c*/ 	.word	0x000016e0


	//   ....[5]....
        /*0230*/ 	.word	0x00001830


	//   ....[6]....
        /*0234*/ 	.word	0x00002490


	//   ....[7]....
        /*0238*/ 	.word	0x000024e0


	//   ....[8]....
        /*023c*/ 	.word	0x00002650


	//   ....[9]....
        /*0240*/ 	.word	0x000026c0


	//   ....[10]....
        /*0244*/ 	.word	0x00003ae0


	//   ....[11]....
        /*0248*/ 	.word	0x00003d50


	//----- nvinfo : EIATTR_VRC_CTA_INIT_COUNT
	.align		4
.L_77:
        /*024c*/ 	.byte	0x02, 0x4a
        /*024e*/ 	.byte	0x80
	.zero		1


	//----- nvinfo : EIATTR_MBARRIER_INSTR_OFFSETS
	.align		4
        /*0250*/ 	.byte	0x04, 0x39
        /*0252*/ 	.short	(.L_79 - .L_78)


	//   ....[0]....
.L_78:
        /*0254*/ 	.word	0x00000dc0
        /*0258*/ 	.word	0x000000ff
        /*025c*/ 	.word	0x00003800
        /*0260*/ 	.short	0x0100
        /*0262*/ 	.byte	0x0a
	.zero		1


	//   ....[1]....
        /*0264*/ 	.word	0x00000ee0
        /*0268*/ 	.word	0x000000ff
        /*026c*/ 	.word	0x00003808
        /*0270*/ 	.short	0x0100
        /*0272*/ 	.byte	0x0a
	.zero		1


	//   ....[2]....
        /*0274*/ 	.word	0x00000f70
        /*0278*/ 	.word	0x000000ff
        /*027c*/ 	.word	0x00002800
        /*0280*/ 	.short	0x0100
        /*0282*/ 	.byte	0x0a
	.zero		1


	//   ....[3]....
        /*0284*/ 	.word	0x000011c0
        /*0288*/ 	.word	0x000000ff
        /*028c*/ 	.word	0x00002800
        /*0290*/ 	.short	0x010a
        /*0292*/ 	.byte	0x0a
	.zero		1


	//   ....[4]....
        /*0294*/ 	.word	0x00001310
        /*0298*/ 	.word	0x000000ff
        /*029c*/ 	.word	0x00002800
        /*02a0*/ 	.short	0x0108
        /*02a2*/ 	.byte	0x0a
	.zero		1


	//   ....[5]....
        /*02a4*/ 	.word	0x000020d0
        /*02a8*/ 	.word	0x000000ff
        /*02ac*/ 	.word	0x00003810
        /*02b0*/ 	.short	0x0100
        /*02b2*/ 	.byte	0x0a
	.zero		1


	//   ....[6]....
        /*02b4*/ 	.word	0x00002250
        /*02b8*/ 	.word	0x000000ff
        /*02bc*/ 	.word	0x00003810
        /*02c0*/ 	.short	0x010a
        /*02c2*/ 	.byte	0x0a
	.zero		1


	//   ....[7]....
        /*02c4*/ 	.word	0x00002390
        /*02c8*/ 	.word	0x000000ff
        /*02cc*/ 	.word	0x00003810
        /*02d0*/ 	.short	0x0108
        /*02d2*/ 	.byte	0x0a
	.zero		1


	//   ....[8]....
        /*02d4*/ 	.word	0x00002720
        /*02d8*/ 	.word	0x000000ff
        /*02dc*/ 	.word	0x00000000
        /*02e0*/ 	.short	0x010a
        /*02e2*/ 	.byte	0x25
	.zero		1


	//   ....[9]....
        /*02e4*/ 	.word	0x00002c10
        /*02e8*/ 	.word	0x000000ff
        /*02ec*/ 	.word	0x00000000
        /*02f0*/ 	.short	0x010a
        /*02f2*/ 	.byte	0x25
	.zero		1


	//   ....[10]....
        /*02f4*/ 	.word	0x00002d70
        /*02f8*/ 	.word	0x000000ff
        /*02fc*/ 	.word	0x00003800
        /*0300*/ 	.short	0x0108
        /*0302*/ 	.byte	0x0a
	.zero		1


	//   ....[11]....
        /*0304*/ 	.word	0x00002ea0
        /*0308*/ 	.word	0x000000ff
        /*030c*/ 	.word	0x00003808
        /*0310*/ 	.short	0x0108
        /*0312*/ 	.byte	0x0a
	.zero		1


	//   ....[12]....
        /*0314*/ 	.word	0x00003d70
        /*0318*/ 	.word	0x000000ff
        /*031c*/ 	.word	0x00002800
        /*0320*/ 	.short	0x010a
        /*0322*/ 	.byte	0x0a
	.zero		1


	//   ....[13]....
        /*0324*/ 	.word	0x00003da0
        /*0328*/ 	.word	0x000000ff
        /*032c*/ 	.word	0x00003810
        /*0330*/ 	.short	0x010a
        /*0332*/ 	.byte	0x0a
	.zero		1


	//   ....[14]....
        /*0334*/ 	.word	0x00003dd0
        /*0338*/ 	.word	0x000000ff
        /*033c*/ 	.word	0x00000000
        /*0340*/ 	.short	0x010a
        /*0342*/ 	.byte	0x25
	.zero		1


	//   ....[15]....
        /*0344*/ 	.word	0x00003e00
        /*0348*/ 	.word	0x000000ff
        /*034c*/ 	.word	0x00000000
        /*0350*/ 	.short	0x010a
        /*0352*/ 	.byte	0x25
	.zero		1


	//----- nvinfo : EIATTR_NUM_MBARRIERS
	.align		4
.L_79:
        /*0354*/ 	.byte	0x03, 0x38
        /*0356*/ 	.short	0xffff


	//----- nvinfo : EIATTR_EXIT_INSTR_OFFSETS
	.align		4
        /*0358*/ 	.byte	0x04, 0x1c
        /*035a*/ 	.short	(.L_81 - .L_80)


	//   ....[0]....
.L_80:
        /*035c*/ 	.word	0x00003d60


	//----- nvinfo : EIATTR_REQNTID
	.align		4
.L_81:
        /*0360*/ 	.byte	0x04, 0x10
        /*0362*/ 	.short	(.L_83 - .L_82)
.L_82:
        /*0364*/ 	.word	0x00000100
        /*0368*/ 	.word	0x00000001
        /*036c*/ 	.word	0x00000001


	//----- nvinfo : EIATTR_CRS_STACK_SIZE
	.align		4
.L_83:
        /*0370*/ 	.byte	0x04, 0x1e
        /*0372*/ 	.short	(.L_85 - .L_84)
.L_84:
        /*0374*/ 	.word	0x00000000


	//----- nvinfo : EIATTR_CBANK_PARAM_SIZE
	.align		4
.L_85:
        /*0378*/ 	.byte	0x03, 0x19
        /*037a*/ 	.short	0x0088


	//----- nvinfo : EIATTR_PARAM_CBANK
	.align		4
        /*037c*/ 	.byte	0x04, 0x0a
        /*037e*/ 	.short	(.L_87 - .L_86)
	.align		4
.L_86:
        /*0380*/ 	.word	index@(.nv.constant0.attn_fwd)
        /*0384*/ 	.short	0x0380
        /*0386*/ 	.short	0x0088


	//----- nvinfo : EIATTR_SW_WAR
	.align		4
.L_87:
        /*0388*/ 	.byte	0x04, 0x36
        /*038a*/ 	.short	(.L_89 - .L_88)
.L_88:
        /*038c*/ 	.word	0x00000008
.L_89:


//--------------------- .nv.compat                --------------------------
	.section	.nv.compat,"",@"SHT_CUDA_COMPAT_INFO"
	.align	4
        /*0000*/ 	.byte	0x02, 0x02, 0x02, 0x00, 0x02, 0x05, 0x05, 0x00, 0x02, 0x03, 0x00, 0x00, 0x02, 0x06, 0x01, 0x00


//--------------------- .nv.callgraph             --------------------------
	.section	.nv.callgraph,"",@"SHT_CUDA_CALLGRAPH"
	.align	4
	.sectionentsize	8
	.align		4
        /*0000*/ 	.word	0x00000000
	.align		4
        /*0004*/ 	.word	0xffffffff
	.align		4
        /*0008*/ 	.word	0x00000000
	.align		4
        /*000c*/ 	.word	0xfffffffe
	.align		4
        /*0010*/ 	.word	0x00000000
	.align		4
        /*0014*/ 	.word	0xfffffffd
	.align		4
        /*0018*/ 	.word	0x00000000
	.align		4
        /*001c*/ 	.word	0xfffffffc


//--------------------- .nv.constant4             --------------------------
	.section	.nv.constant4,"a",@progbits
	.align	8
	.align		8
.nv.constant4:
        /*0000*/ 	.dword	_$_str


//--------------------- .text.attn_fwd            --------------------------
	.section	.text.attn_fwd,"ax",@progbits
	.align	128
        .global         attn_fwd
        .type           attn_fwd,@function
        .size           attn_fwd,(.L_x_31 - attn_fwd)
        .other          attn_fwd,@"STO_CUDA_ENTRY STV_DEFAULT"
attn_fwd:
.text.attn_fwd:
[----:B------:R-:W0:Y:S01]  /*0000*/  LDC R1, c[0x0][0x37c] ;  /* 0x0000df00ff017b82 */ /* 0x000e220000000800 */
[----:B------:R-:W1:Y:S02]  /*0010*/  S2R R0, SR_TID.X ;  /* 0x0000000000007919 */ /* 0x000e640000002100 */
[----:B-1----:R-:W-:-:S13]  /*0020*/  ISETP.GE.U32.AND P0, PT, R0, 0x20, PT ;  /* 0x000000200000780c */ /* 0x002fda0003f06070 */
[----:B------:R-:W-:Y:S02]  /*0030*/  VOTEU.ANY UP1, P0 ;  /* 0x0000000000ff7886 */ /* 0x000fe40000020100 */
[----:B0-----:R-:W-:Y:S05]  /*0040*/  BRA.U UP1, `(.L_x_0) ;  /* 0x0000000101b87547 */ /* 0x001fea000b800000 */
[----:B------:R-:W0:Y:S01]  /*0050*/  S2UR UR6, SR_CgaCtaId ;  /* 0x00000000000679c3 */ /* 0x000e220000008800 */
[----:B------:R-:W-:Y:S01]  /*0060*/  NOP ;  /* 0x0000000000007918 */ /* 0x000fe20000000000 */
[----:B------:R-:W-:Y:S02]  /*0070*/  UMOV UR4, 0x40 ;  /* 0x0000004000047882 */ /* 0x000fe40000000000 */
[----:B0-----:R-:W-:-:S09]  /*0080*/  ULEA UR4, UR6, UR4, 0x18 ;  /* 0x0000000406047291 */ /* 0x001fd2000f8ec0ff */
[----:B------:R-:W0:Y:S01]  /*0090*/  LDS.U8 R2, [UR4] ;  /* 0x00000004ff027984 */ /* 0x000e220008000000 */
[----:B------:R-:W-:Y:S02]  /*00a0*/  UMOV UR4, 0x400 ;  /* 0x0000040000047882 */ /* 0x000fe40000000000 */
[----:B------:R-:W-:Y:S01]  /*00b0*/  ULEA UR4, UR6, UR4, 0x18 ;  /* 0x0000000406047291 */ /* 0x000fe2000f8ec0ff */
[----:B0-----:R-:W-:-:S13]  /*00c0*/  ISETP.NE.AND P0, PT, R2, RZ, PT ;  /* 0x000000ff0200720c */ /* 0x001fda0003f05270 */
[----:B------:R-:W-:Y:S05]  /*00d0*/  @P0 BRA `(.L_x_1) ;  /* 0x00000000007c0947 */ /* 0x000fea0003800000 */
[----:B------:R-:W-:-:S13]  /*00e0*/  ELECT P0, URZ, PT ;  /* 0x0000000000ff782f */ /* 0x000fda0003800000 */
[----:B------:R-:W-:Y:S05]  /*00f0*/  @!P0 BRA `(.L_x_2) ;  /* 0x0000000000848947 */ /* 0x000fea0003800000 */
[----:B------:R-:W-:Y:S01]  /*0100*/  UMOV UR5, 0x4 ;  /* 0x0000000400057882 */ /* 0x000fe20000000000 */
[----:B------:R-:W-:Y:S02]  /*0110*/  IMAD.MOV.U32 R5, RZ, RZ, 0x1 ;  /* 0x00000001ff057424 */ /* 0x000fe400078e00ff */
[----:B------:R-:W-:Y:S02]  /*0120*/  IMAD.MOV.U32 R3, RZ, RZ, 0xf ;  /* 0x0000000fff037424 */ /* 0x000fe400078e00ff */
[----:B------:R-:W-:Y:S04]  /*0130*/  DEPBAR.LE SB0, 0x36 ;  /* 0x00008d800000791a */ /* 0x000fe80000000000 */
[----:B------:R-:W0:Y:S02]  /*0140*/  UTCATOMSWS.FIND_AND_SET.ALIGN UP0, UR5, UR5 ;  /* 0x00000005000575e3 */ /* 0x000e240008000800 */
[----:B0-----:R-:W-:-:S04]  /*0150*/  PLOP3.LUT P0, PT, PT, PT, UP0, 0x80, 0x8 ;  /* 0x000000000008781c */ /* 0x001fc80003f0f008 */
[----:B------:R-:W-:-:S04]  /*0160*/  SEL R2, RZ, 0xffffffff, !P0 ;  /* 0xffffffffff027807 */ /* 0x000fc80004000000 */
[----:B------:R-:W-:Y:S01]  /*0170*/  ISETP.NE.AND P0, PT, R2, RZ, PT ;  /* 0x000000ff0200720c */ /* 0x000fe20003f05270 */
[----:B------:R-:W-:-:S12]  /*0180*/  IMAD.U32 R2, RZ, RZ, UR5 ;  /* 0x00000005ff027e24 */ /* 0x000fd8000f8e00ff */
[----:B------:R-:W-:Y:S05]  /*0190*/  @P0 BRA `(.L_x_3) ;  /* 0x0000000000240947 */ /* 0x000fea0003800000 */
.L_x_4:
[----:B------:R-:W-:Y:S05]  /*01a0*/  NANOSLEEP 0x64 ;  /* 0x000000640000795d */ /* 0x000fea0003800000 */
[----:B------:R-:W-:-:S05]  /*01b0*/  UMOV UR5, 0x4 ;  /* 0x0000000400057882 */ /* 0x000fca0000000000 */
[----:B------:R-:W-:Y:S04]  /*01c0*/  DEPBAR.LE SB0, 0x36 ;  /* 0x00008d800000791a */ /* 0x000fe80000000000 */
[----:B------:R-:W0:Y:S02]  /*01d0*/  UTCATOMSWS.FIND_AND_SET.ALIGN UP0, UR5, UR5 ;  /* 0x00000005000575e3 */ /* 0x000e240008000800 */
[----:B0-----:R-:W-:-:S04]  /*01e0*/  PLOP3.LUT P0, PT, PT, PT, UP0, 0x80, 0x8 ;  /* 0x000000000008781c */ /* 0x001fc80003f0f008 */
[----:B------:R-:W-:-:S04]  /*01f0*/  SEL R2, RZ, 0xffffffff, !P0 ;  /* 0xffffffffff027807 */ /* 0x000fc80004000000 */
[----:B------:R-:W-:Y:S01]  /*0200*/  ISETP.NE.AND P0, PT, R2, RZ, PT ;  /* 0x000000ff0200720c */ /* 0x000fe20003f05270 */
[----:B------:R-:W-:-:S12]  /*0210*/  IMAD.U32 R2, RZ, RZ, UR5 ;  /* 0x00000005ff027e24 */ /* 0x000fd8000f8e00ff */
[----:B------:R-:W-:Y:S05]  /*0220*/  @!P0 BRA `(.L_x_4) ;  /* 0xfffffffc00dc8947 */ /* 0x000fea000383ffff */
.L_x_3:
[C---:B------:R-:W-:Y:S01]  /*0230*/  VIADD R4, R2.reuse, 0x10 ;  /* 0x0000001002047836 */ /* 0x040fe20000000000 */
[----:B------:R-:W-:Y:S01]  /*0240*/  UMOV UR5, 0x50 ;  /* 0x0000005000057882 */ /* 0x000fe20000000000 */
[----:B------:R-:W-:Y:S01]  /*0250*/  SHF.L.U32 R3, R3, R2, RZ ;  /* 0x0000000203037219 */ /* 0x000fe200000006ff */
[----:B------:R-:W-:Y:S01]  /*0260*/  ULEA UR5, UR6, UR5, 0x18 ;  /* 0x0000000506057291 */ /* 0x000fe2000f8ec0ff */
[----:B------:R-:W-:Y:S01]  /*0270*/  IMAD.SHL.U32 R2, R2, 0x20, RZ ;  /* 0x0000002002027824 */ /* 0x000fe200078e00ff */
[----:B------:R-:W-:-:S04]  /*0280*/  SHF.L.U32 R4, R5, R4, RZ ;  /* 0x0000000405047219 */ /* 0x000fc800000006ff */
[----:B------:R-:W-:-:S05]  /*0290*/  LOP3.LUT R3, R4, R3, RZ, 0xfc, !PT ;  /* 0x0000000304037212 */ /* 0x000fca00078efcff */
[----:B------:R0:W-:Y:S04]  /*02a0*/  ATOMS.OR RZ, [UR5], R3 ;  /* 0x00000003ffff798c */ /* 0x0001e8000b000005 */
[----:B------:R0:W-:Y:S01]  /*02b0*/  STS [UR4], R2 ;  /* 0x00000002ff007988 */ /* 0x0001e20008000804 */
[----:B------:R-:W-:Y:S05]  /*02c0*/  BRA `(.L_x_2) ;  /* 0x0000000000107947 */ /* 0x000fea0003800000 */
.L_x_1:
[----:B------:R-:W-:Y:S01]  /*02d0*/  IMAD.MOV.U32 R3, RZ, RZ, -0x1 ;  /* 0xffffffffff037424 */ /* 0x000fe200078e00ff */
[----:B------:R-:W-:-:S04]  /*02e0*/  MOV R2, 0x310 ;  /* 0x0000031000027802 */ /* 0x000fc80000000f00 */
[----:B------:R0:W-:Y:S03]  /*02f0*/  STS [UR4], R3 ;  /* 0x00000003ff007988 */ /* 0x0001e60008000804 */
[----:B0-----:R-:W-:Y:S05]  /*0300*/  CALL.REL.NOINC `($__internal_1_$__cuda_sm10x_tcgen05_guardrail_trap_phase_invalid_during_alloc) ;  /* 0x0000003800d47944 */ /* 0x001fea0003c00000 */
.L_x_2:
[----:B------:R-:W-:Y:S05]  /*0310*/  WARPSYNC.ALL ;  /* 0x0000000000007948 */ /* 0x000fea0003800000 */
[----:B------:R-:W-:Y:S01]  /*0320*/  NOP ;  /* 0x0000000000007918 */ /* 0x000fe20000000000 */
.L_x_0:
[----:B------:R-:W1:Y:S08]  /*0330*/  S2UR UR8, SR_CTAID.X ;  /* 0x00000000000879c3 */ /* 0x000e700000002500 */
[----:B------:R-:W-:Y:S01]  /*0340*/  BAR.SYNC.DEFER_BLOCKING 0x0 ;  /* 0x0000000000007b1d */ /* 0x000fe20000010000 */
[----:B0-----:R-:W-:-:S04]  /*0350*/  SHF.R.U32.HI R3, RZ, 0x6, R0 ;  /* 0x00000006ff037819 */ /* 0x001fc80000011600 */
[----:B------:R-:W-:Y:S01]  /*0360*/  SGXT.U32 R3, R3, 0x2 ;  /* 0x000000020303781a */ /* 0x000fe20000000000 */
[----:B------:R-:W0:Y:S02]  /*0370*/  LDCU.64 UR4, c[0x0][0x3b0] ;  /* 0x00007600ff0477ac */ /* 0x000e240008000a00 */
[----:B------:R-:W2:Y:S01]  /*0380*/  S2UR UR11, SR_CgaCtaId ;  /* 0x00000000000b79c3 */ /* 0x000ea20000008800 */
[----:B------:R-:W-:Y:S01]  /*0390*/  UMOV UR10, 0x400 ;  /* 0x00000400000a7882 */ /* 0x000fe20000000000 */
[----:B------:R-:W3:Y:S06]  /*03a0*/  LDCU.64 UR30, c[0x0][0x358] ;  /* 0x00006b00ff1e77ac */ /* 0x000eec0008000a00 */
[----:B------:R-:W4:Y:S08]  /*03b0*/  LDC R8, c[0x0][0x3b8] ;  /* 0x0000ee00ff087b82 */ /* 0x000f300000000800 */
[----:B------:R-:W0:Y:S01]  /*03c0*/  S2UR UR9, SR_CTAID.Y ;  /* 0x00000000000979c3 */ /* 0x000e220000002600 */
[----:B-1----:R-:W-:-:S06]  /*03d0*/  USHF.L.U32 UR8, UR8, 0x6, URZ ;  /* 0x0000000608087899 */ /* 0x002fcc00080006ff */
[----:B------:R-:W-:Y:S01]  /*03e0*/  IMAD.U32 R5, RZ, RZ, UR8 ;  /* 0x00000008ff057e24 */ /* 0x000fe2000f8e00ff */
[----:B------:R-:W1:Y:S01]  /*03f0*/  LDC.64 R12, c[0x0][0x380] ;  /* 0x0000e000ff0c7b82 */ /* 0x000e620000000a00 */
[----:B--2---:R-:W-:-:S03]  /*0400*/  ULEA UR10, UR11, UR10, 0x18 ;  /* 0x0000000a0b0a7291 */ /* 0x004fc6000f8ec0ff */
[----:B------:R-:W-:Y:S01]  /*0410*/  LOP3.LUT R2, R5, 0x3f, R0, 0xf8, !PT ;  /* 0x0000003f05027812 */ /* 0x000fe200078ef800 */
[----:B----4-:R-:W-:-:S05]  /*0420*/  IMAD R7, R3, R8, RZ ;  /* 0x0000000803077224 */ /* 0x010fca00078e02ff */
[----:B------:R-:W2:Y:S01]  /*0430*/  LDS R28, [UR10] ;  /* 0x0000000aff1c7984 */ /* 0x000ea20008000800 */
[----:B0-----:R-:W-:Y:S02]  /*0440*/  IMAD R4, R2, UR5, RZ ;  /* 0x0000000502047c24 */ /* 0x001fe4000f8e02ff */
[----:B------:R-:W-:Y:S02]  /*0450*/  IMAD R9, R8, 0x4, R7 ;  /* 0x0000000408097824 */ /* 0x000fe400078e0207 */
[----:B------:R-:W-:Y:S01]  /*0460*/  IMAD.SHL.U32 R5, R4, 0x2, RZ ;  /* 0x0000000204057824 */ /* 0x000fe200078e00ff */
[----:B------:R-:W-:Y:S01]  /*0470*/  UIMAD UR4, UR9, UR4, URZ ;  /* 0x00000004090472a4 */ /* 0x000fe2000f8e02ff */
[----:B------:R-:W-:Y:S02]  /*0480*/  IMAD R11, R8, 0x4, R9 ;  /* 0x00000004080b7824 */ /* 0x000fe400078e0209 */
[----:B------:R-:W-:Y:S01]  /*0490*/  IMAD.HI R4, R4, 0x2, RZ ;  /* 0x0000000204047827 */ /* 0x000fe200078e02ff */
[----:B------:R-:W-:-:S02]  /*04a0*/  USHF.L.U32 UR6, UR4, 0x1, URZ ;  /* 0x0000000104067899 */ /* 0x000fc400080006ff */
[----:B------:R-:W-:Y:S01]  /*04b0*/  UIMAD.WIDE UR4, UR4, 0x2, URZ ;  /* 0x00000002040478a5 */ /* 0x000fe2000f8e02ff */
[C---:B------:R-:W-:Y:S01]  /*04c0*/  IMAD R19, R8.reuse, 0x4, R11 ;  /* 0x0000000408137824 */ /* 0x040fe200078e020b */
[----:B------:R-:W-:Y:S02]  /*04d0*/  BAR.SYNC.DEFER_BLOCKING 0x0 ;  /* 0x0000000000007b1d */ /* 0x000fe40000010000 */
[----:B-1----:R-:W-:Y:S01]  /*04e0*/  IADD3 R6, P0, P1, R5, UR6, R12 ;  /* 0x0000000605067c10 */ /* 0x002fe2000f91e00c */
[----:B------:R-:W-:-:S03]  /*04f0*/  IMAD R17, R8, 0x4, R19 ;  /* 0x0000000408117824 */ /* 0x000fc600078e0213 */
[----:B------:R-:W-:Y:S01]  /*0500*/  IADD3.X R5, PT, PT, R4, UR5, R13, P0, P1 ;  /* 0x0000000504057c10 */ /* 0x000fe200087e240d */
[----:B------:R-:W0:Y:S01]  /*0510*/  LDCU.64 UR6, c[0x0][0x3c0] ;  /* 0x00007800ff0677ac */ /* 0x000e220008000a00 */
[-C--:B------:R-:W-:Y:S01]  /*0520*/  LEA R14, P0, R7, R6.reuse, 0x1 ;  /* 0x00000006070e7211 */ /* 0x080fe200078008ff */
[C---:B------:R-:W-:Y:S01]  /*0530*/  IMAD R21, R8.reuse, 0x4, R17 ;  /* 0x0000000408157824 */ /* 0x040fe200078e0211 */
[-C--:B------:R-:W-:Y:S01]  /*0540*/  LEA R10, P1, R11, R6.reuse, 0x1 ;  /* 0x000000060b0a7211 */ /* 0x080fe200078208ff */
[----:B------:R-:W1:Y:S01]  /*0550*/  LDCU UR5, c[0x0][0x3c8] ;  /* 0x00007900ff0577ac */ /* 0x000e620008000800 */
[----:B------:R-:W-:Y:S02]  /*0560*/  LEA.HI.X.SX32 R15, R7, R5, 0x1, P0 ;  /* 0x00000005070f7211 */ /* 0x000fe400000f0eff */
[-C--:B------:R-:W-:Y:S01]  /*0570*/  LEA R12, P2, R17, R6.reuse, 0x1 ;  /* 0x00000006110c7211 */ /* 0x080fe200078408ff */
[----:B------:R-:W-:Y:S01]  /*0580*/  IMAD R23, R8, 0x4, R21 ;  /* 0x0000000408177824 */ /* 0x000fe200078e0215 */
[----:B------:R-:W-:-:S02]  /*0590*/  LEA R16, P0, R9, R6, 0x1 ;  /* 0x0000000609107211 */ /* 0x000fc400078008ff */
[-C--:B------:R-:W-:Y:S02]  /*05a0*/  LEA.HI.X.SX32 R11, R11, R5.reuse, 0x1, P1 ;  /* 0x000000050b0b7211 */ /* 0x080fe400008f0eff */
[-C--:B------:R-:W-:Y:S01]  /*05b0*/  LEA.HI.X.SX32 R13, R17, R5.reuse, 0x1, P2 ;  /* 0x00000005110d7211 */ /* 0x080fe200010f0eff */
[----:B------:R-:W-:Y:S01]  /*05c0*/  IMAD R25, R8, 0x4, R23 ;  /* 0x0000000408197824 */ /* 0x000fe200078e0217 */
[-C--:B------:R-:W-:Y:S01]  /*05d0*/  LEA R18, P1, R19, R6.reuse, 0x1 ;  /* 0x0000000613127211 */ /* 0x080fe200078208ff */
[----:B---3--:R3:W5:Y:S01]  /*05e0*/  LDG.E.U16 R4, desc[UR30][R14.64] ;  /* 0x0000001e0e047981 */ /* 0x008762000c1e1500 */
[-C--:B------:R-:W-:Y:S02]  /*05f0*/  LEA.HI.X.SX32 R17, R9, R5.reuse, 0x1, P0 ;  /* 0x0000000509117211 */ /* 0x080fe400000f0eff */
[----:B------:R-:W-:Y:S01]  /*0600*/  LEA.HI.X.SX32 R19, R19, R5, 0x1, P1 ;  /* 0x0000000513137211 */ /* 0x000fe200008f0eff */
[----:B------:R4:W5:Y:S01]  /*0610*/  LDG.E.U16 R12, desc[UR30][R12.64] ;  /* 0x0000001e0c0c7981 */ /* 0x000962000c1e1500 */
[----:B------:R-:W-:-:S03]  /*0620*/  LEA R20, P1, R23, R6, 0x1 ;  /* 0x0000000617147211 */ /* 0x000fc600078208ff */
[----:B------:R0:W5:Y:S01]  /*0630*/  LDG.E.U16 R7, desc[UR30][R16.64] ;  /* 0x0000001e10077981 */ /* 0x000162000c1e1500 */
[----:B---3--:R-:W-:-:S03]  /*0640*/  LEA R14, P0, R21, R6, 0x1 ;  /* 0x00000006150e7211 */ /* 0x008fc600078008ff */
[----:B------:R3:W5:Y:S01]  /*0650*/  LDG.E.U16 R9, desc[UR30][R18.64] ;  /* 0x0000001e12097981 */ /* 0x000762000c1e1500 */
[-C--:B------:R-:W-:Y:S01]  /*0660*/  LEA.HI.X.SX32 R15, R21, R5.reuse, 0x1, P0 ;  /* 0x00000005150f7211 */ /* 0x080fe200000f0eff */
[C---:B----4-:R-:W-:Y:S01]  /*0670*/  IMAD R13, R8.reuse, 0x4, R25 ;  /* 0x00000004080d7824 */ /* 0x050fe200078e0219 */
[-C--:B------:R-:W-:Y:S01]  /*0680*/  LEA R22, P0, R25, R6.reuse, 0x1 ;  /* 0x0000000619167211 */ /* 0x080fe200078008ff */
[----:B------:R-:W5:Y:S01]  /*0690*/  LDG.E.U16 R10, desc[UR30][R10.64] ;  /* 0x0000001e0a0a7981 */ /* 0x000f62000c1e1500 */
[-C--:B------:R-:W-:Y:S02]  /*06a0*/  LEA.HI.X.SX32 R21, R23, R5.reuse, 0x1, P1 ;  /* 0x0000000517157211 */ /* 0x080fe400008f0eff */
[-C--:B------:R-:W-:Y:S01]  /*06b0*/  LEA.HI.X.SX32 R23, R25, R5.reuse, 0x1, P0 ;  /* 0x0000000519177211 */ /* 0x080fe200000f0eff */
[C---:B------:R-:W-:Y:S01]  /*06c0*/  IMAD R25, R8.reuse, 0x4, R13 ;  /* 0x0000000408197824 */ /* 0x040fe200078e020d */
[CC--:B0-----:R-:W-:Y:S01]  /*06d0*/  LEA R16, P0, R13.reuse, R6.reuse, 0x1 ;  /* 0x000000060d107211 */ /* 0x0c1fe200078008ff */
[----:B------:R-:W5:Y:S03]  /*06e0*/  LDG.E.U16 R30, desc[UR30][R20.64] ;  /* 0x0000001e141e7981 */ /* 0x000f66000c1e1500 */
[-C--:B------:R-:W-:Y:S01]  /*06f0*/  LEA.HI.X.SX32 R17, R13, R5.reuse, 0x1, P0 ;  /* 0x000000050d117211 */ /* 0x080fe200000f0eff */
[C---:B------:R-:W-:Y:S01]  /*0700*/  IMAD R13, R8.reuse, 0x4, R25 ;  /* 0x00000004080d7824 */ /* 0x040fe200078e0219 */
[-C--:B---3--:R-:W-:Y:S01]  /*0710*/  LEA R18, P0, R25, R6.reuse, 0x1 ;  /* 0x0000000619127211 */ /* 0x088fe200078008ff */
[----:B------:R0:W5:Y:S02]  /*0720*/  LDG.E.U16 R11, desc[UR30][R14.64] ;  /* 0x0000001e0e0b7981 */ /* 0x000164000c1e1500 */
[----:B------:R-:W-:Y:S01]  /*0730*/  IMAD R27, R8, 0x4, R13 ;  /* 0x00000004081b7824 */ /* 0x000fe200078e020d */
[----:B------:R-:W-:Y:S01]  /*0740*/  LEA R24, P1, R13, R6, 0x1 ;  /* 0x000000060d187211 */ /* 0x000fe200078208ff */
[----:B------:R3:W5:Y:S01]  /*0750*/  LDG.E.U16 R29, desc[UR30][R22.64] ;  /* 0x0000001e161d7981 */ /* 0x000762000c1e1500 */
[----:B------:R-:W-:-:S02]  /*0760*/  LEA.HI.X.SX32 R19, R25, R5, 0x1, P0 ;  /* 0x0000000519137211 */ /* 0x000fc400000f0eff */
[-C--:B------:R-:W-:Y:S01]  /*0770*/  LEA.HI.X.SX32 R25, R13, R5.reuse, 0x1, P1 ;  /* 0x000000050d197211 */ /* 0x080fe200008f0eff */
[C---:B------:R-:W-:Y:S01]  /*0780*/  IMAD R13, R8.reuse, 0x4, R27 ;  /* 0x00000004080d7824 */ /* 0x040fe200078e021b */
[CC--:B------:R-:W-:Y:S01]  /*0790*/  LEA R26, P0, R27.reuse, R6.reuse, 0x1 ;  /* 0x000000061b1a7211 */ /* 0x0c0fe200078008ff */
[----:B------:R4:W5:Y:S02]  /*07a0*/  LDG.E.U16 R32, desc[UR30][R16.64] ;  /* 0x0000001e10207981 */ /* 0x000964000c1e1500 */
[C---:B0-----:R-:W-:Y:S01]  /*07b0*/  IMAD R15, R8.reuse, 0x4, R13 ;  /* 0x00000004080f7824 */ /* 0x041fe200078e020d */
[-C--:B------:R-:W-:Y:S01]  /*07c0*/  LEA.HI.X.SX32 R27, R27, R5.reuse, 0x1, P0 ;  /* 0x000000051b1b7211 */ /* 0x080fe200000f0eff */
[----:B------:R0:W5:Y:S01]  /*07d0*/  LDG.E.U16 R31, desc[UR30][R18.64] ;  /* 0x0000001e121f7981 */ /* 0x000162000c1e1500 */
[CC--:B------:R-:W-:Y:S01]  /*07e0*/  LEA R20, P0, R13.reuse, R6.reuse, 0x1 ;  /* 0x000000060d147211 */ /* 0x0c0fe200078008ff */
[C---:B---3--:R-:W-:Y:S02]  /*07f0*/  IMAD R23, R8.reuse, 0x4, R15 ;  /* 0x0000000408177824 */ /* 0x048fe400078e020f */
[----:B------:R-:W5:Y:S01]  /*0800*/  LDG.E.U16 R24, desc[UR30][R24.64] ;  /* 0x0000001e18187981 */ /* 0x000f62000c1e1500 */
[-C--:B------:R-:W-:Y:S01]  /*0810*/  LEA.HI.X.SX32 R21, R13, R5.reuse, 0x1, P0 ;  /* 0x000000050d157211 */ /* 0x080fe200000f0eff */
[----:B------:R-:W-:Y:S01]  /*0820*/  IMAD R8, R8, 0x4, R23 ;  /* 0x0000000408087824 */ /* 0x000fe200078e0217 */
[CC--:B----4-:R-:W-:Y:S01]  /*0830*/  LEA R16, P0, R15.reuse, R6.reuse, 0x1 ;  /* 0x000000060f107211 */ /* 0x0d0fe200078008ff */
[----:B------:R-:W5:Y:S03]  /*0840*/  LDG.E.U16 R27, desc[UR30][R26.64] ;  /* 0x0000001e1a1b7981 */ /* 0x000f66000c1e1500 */
[-C--:B------:R-:W-:Y:S01]  /*0850*/  LEA.HI.X.SX32 R17, R15, R5.reuse, 0x1, P0 ;  /* 0x000000050f117211 */ /* 0x080fe200000f0eff */
[----:B------:R-:W5:Y:S01]  /*0860*/  LDG.E.U16 R20, desc[UR30][R20.64] ;  /* 0x0000001e14147981 */ /* 0x000f62000c1e1500 */
[CC--:B0-----:R-:W-:Y:S01]  /*0870*/  LEA R18, P0, R8.reuse, R6.reuse, 0x1 ;  /* 0x0000000608127211 */ /* 0x0c1fe200078008ff */
[----:B------:R-:W0:Y:S03]  /*0880*/  LDC.64 R14, c[0x0][0x388] ;  /* 0x0000e200ff0e7b82 */ /* 0x000e260000000a00 */
[----:B------:R-:W-:Y:S01]  /*0890*/  LEA.HI.X.SX32 R19, R8, R5, 0x1, P0 ;  /* 0x0000000508137211 */ /* 0x000fe200000f0eff */
[----:B------:R-:W5:Y:S05]  /*08a0*/  LDG.E.U16 R17, desc[UR30][R16.64] ;  /* 0x0000001e10117981 */ /* 0x000f6a000c1e1500 */
[----:B------:R-:W5:Y:S01]  /*08b0*/  LDG.E.U16 R19, desc[UR30][R18.64] ;  /* 0x0000001e12137981 */ /* 0x000f62000c1e1500 */
[----:B------:R-:W-:-:S04]  /*08c0*/  LEA R22, P1, R23, R6, 0x1 ;  /* 0x0000000617167211 */ /* 0x000fc800078208ff */
[----:B------:R-:W-:Y:S02]  /*08d0*/  LEA.HI.X.SX32 R23, R23, R5, 0x1, P1 ;  /* 0x0000000517177211 */ /* 0x000fe400008f0eff */
[----:B------:R-:W-:Y:S02]  /*08e0*/  SHF.R.U32.HI R5, RZ, 0x5, R0 ;  /* 0x00000005ff057819 */ /* 0x000fe40000011600 */
[----:B--2---:R-:W-:Y:S01]  /*08f0*/  R2UR UR33, R28 ;  /* 0x000000001c2172ca */ /* 0x004fe200000e0000 */
[C---:B------:R-:W-:Y:S01]  /*0900*/  IMAD.SHL.U32 R8, R0.reuse, 0x2, RZ ;  /* 0x0000000200087824 */ /* 0x040fe200078e00ff */
[----:B------:R-:W-:Y:S01]  /*0910*/  R2UR UR22, R5 ;  /* 0x00000000051672ca */ /* 0x000fe200000e0000 */
[----:B------:R2:W5:Y:S01]  /*0920*/  LDG.E.U16 R6, desc[UR30][R22.64] ;  /* 0x0000001e16067981 */ /* 0x000562000c1e1500 */
[----:B------:R-:W-:-:S04]  /*0930*/  LOP3.LUT R5, R0, 0xc0, RZ, 0xc0, !PT ;  /* 0x000000c000057812 */ /* 0x000fc800078ec0ff */
[----:B------:R-:W-:-:S04]  /*0940*/  SHF.R.U32.HI R5, RZ, 0x2, R5 ;  /* 0x00000002ff057819 */ /* 0x000fc80000011605 */
[----:B--2---:R-:W-:Y:S01]  /*0950*/  LOP3.LUT R23, R5, 0x1fe, R8, 0x78, !PT ;  /* 0x000001fe05177812 */ /* 0x004fe200078e7808 */
[----:B-1----:R-:W-:Y:S06]  /*0960*/  BRA.U UP1, `(.L_x_5) ;  /* 0x0000000101187547 */ /* 0x002fec000b800000 */
[----:B------:R-:W-:Y:S01]  /*0970*/  ELECT P0, URZ, PT ;  /* 0x0000000000ff782f */ /* 0x000fe20003800000 */
[----:B------:R-:W-:Y:S01]  /*0980*/  IMAD.MOV.U32 R5, RZ, RZ, 0x1 ;  /* 0x00000001ff057424 */ /* 0x000fe200078e00ff */
[----:B------:R-:W-:Y:S01]  /*0990*/  UMOV UR4, 0x40 ;  /* 0x0000004000047882 */ /* 0x000fe20000000000 */
[----:B------:R-:W-:Y:S01]  /*09a0*/  UVIRTCOUNT.DEALLOC.SMPOOL 0x80 ;  /* 0x000000800000784c */ /* 0x000fe20000000000 */
[----:B------:R-:W-:-:S09]  /*09b0*/  ULEA UR4, UR11, UR4, 0x18 ;  /* 0x000000040b047291 */ /* 0x000fd2000f8ec0ff */
[----:B------:R1:W-:Y:S03]  /*09c0*/  @P0 STS.U8 [UR4], R5 ;  /* 0x00000005ff000988 */ /* 0x0003e60008000004 */
.L_x_5:
[C---:B-1----:R-:W-:Y:S01]  /*09d0*/  LOP3.LUT R5, R0.reuse, 0x3f, RZ, 0xc0, !PT ;  /* 0x0000003f00057812 */ /* 0x042fe200078ec0ff */
[----:B------:R-:W-:Y:S01]  /*09e0*/  UIMAD UR6, UR9, UR6, URZ ;  /* 0x00000006090672a4 */ /* 0x000fe2000f8e02ff */
[----:B------:R-:W-:Y:S01]  /*09f0*/  LOP3.LUT R22, R23, 0x40, RZ, 0x3c, !PT ;  /* 0x0000004017167812 */ /* 0x000fe200078e3cff */
[----:B------:R-:W-:Y:S01]  /*0a00*/  ULOP3.LUT UR18, UR22, 0x4, URZ, 0xc0, !UPT ;  /* 0x0000000416127892 */ /* 0x000fe2000f8ec0ff */
[----:B------:R-:W-:Y:S01]  /*0a10*/  LOP3.LUT P4, RZ, R0, 0xff, RZ, 0xc0, !PT ;  /* 0x000000ff00ff7812 */ /* 0x000fe2000788c0ff */
[----:B------:R-:W-:Y:S01]  /*0a20*/  IMAD R5, R5, UR5, RZ ;  /* 0x0000000505057c24 */ /* 0x000fe2000f8e02ff */
[----:B------:R-:W-:Y:S01]  /*0a30*/  USHF.L.U32 UR4, UR6, 0x1, URZ ;  /* 0x0000000106047899 */ /* 0x000fe200080006ff */
[----:B-----5:R1:W-:Y:S01]  /*0a40*/  STS.U16 [R23+UR10], R4 ;  /* 0x0000000417007988 */ /* 0x0203e2000800040a */
[----:B------:R-:W-:Y:S01]  /*0a50*/  UMOV UR11, 0x1 ;  /* 0x00000001000b7882 */ /* 0x000fe20000000000 */
[----:B------:R-:W-:Y:S01]  /*0a60*/  IMAD.SHL.U32 R13, R5, 0x2, RZ ;  /* 0x00000002050d7824 */ /* 0x000fe200078e00ff */
[----:B------:R-:W-:Y:S01]  /*0a70*/  UIADD3 UR38, UPT, UPT, UR8, 0x40, URZ ;  /* 0x0000004008267890 */ /* 0x000fe2000fffe0ff */
[----:B------:R-:W-:Y:S01]  /*0a80*/  STS.U16 [R23+UR10+0x400], R10 ;  /* 0x0004000a17007988 */ /* 0x000fe2000800040a */
[----:B------:R-:W-:-:S02]  /*0a90*/  IMAD R3, R3, UR7, RZ ;  /* 0x0000000703037c24 */ /* 0x000fc4000f8e02ff */
[----:B0-----:R-:W-:Y:S01]  /*0aa0*/  IADD3 R13, P0, P1, R13, UR4, R14 ;  /* 0x000000040d0d7c10 */ /* 0x001fe2000f91e00e */
[----:B------:R-:W-:Y:S01]  /*0ab0*/  UIMAD.WIDE UR4, UR6, 0x2, URZ ;  /* 0x00000002060478a5 */ /* 0x000fe2000f8e02ff */
[----:B------:R-:W-:Y:S01]  /*0ac0*/  STS.U16 [R23+UR10+0x800], R12 ;  /* 0x0008000c17007988 */ /* 0x000fe2000800040a */
[----:B------:R-:W-:Y:S01]  /*0ad0*/  USHF.L.U32 UR6, UR22, 0x15, URZ ;  /* 0x0000001516067899 */ /* 0x000fe200080006ff */
[----:B-1----:R-:W-:Y:S01]  /*0ae0*/  IMAD.HI R4, R5, 0x2, RZ ;  /* 0x0000000205047827 */ /* 0x002fe200078e02ff */
[----:B------:R-:W-:Y:S01]  /*0af0*/  VOTEU.ALL UP2, P4 ;  /* 0x0000000000ff7886 */ /* 0x000fe20002040000 */
[----:B------:R-:W-:Y:S01]  /*0b00*/  STS.U16 [R23+UR10+0xc00], R30 ;  /* 0x000c001e17007988 */ /* 0x000fe2000800040a */
[----:B------:R-:W-:Y:S01]  /*0b10*/  ULOP3.LUT UR6, UR6, 0x600000, URZ, 0xc0, !UPT ;  /* 0x0060000006067892 */ /* 0x000fe2000f8ec0ff */
[----:B------:R-:W-:Y:S01]  /*0b20*/  IMAD.U32 R5, RZ, RZ, UR7 ;  /* 0x00000007ff057e24 */ /* 0x000fe2000f8e00ff */
[----:B------:R-:W-:Y:S01]  /*0b30*/  IADD3.X R15, PT, PT, R4, UR5, R15, P0, P1 ;  /* 0x00000005040f7c10 */ /* 0x000fe200087e240f */
[----:B------:R-:W-:Y:S01]  /*0b40*/  STS.U16 [R23+UR10+0x1000], R32 ;  /* 0x0010002017007988 */ /* 0x000fe2000800040a */
[----:B------:R-:W-:-:S02]  /*0b50*/  UIADD3 UR13, UPT, UPT, UR33, UR6, URZ ;  /* 0x00000006210d7290 */ /* 0x000fc4000fffe0ff */
[----:B------:R-:W-:-:S04]  /*0b60*/  @!UP2 UIADD3 UR4, UPT, UPT, -UR11, 0x100000, URZ ;  /* 0x001000000b04a890 */ /* 0x000fc8000fffe1ff */
[----:B------:R-:W-:Y:S02]  /*0b70*/  @!UP2 USHF.L.U32 UR5, UR4, 0xb, URZ ;  /* 0x0000000b0405a899 */ /* 0x000fe400080006ff */
[----:B------:R-:W-:Y:S01]  /*0b80*/  @!UP2 USHF.L.U32 UR4, UR4, 0x1, URZ ;  /* 0x000000010404a899 */ /* 0x000fe200080006ff */
[----:B------:R-:W-:Y:S01]  /*0b90*/  VOTEU.ALL UP0, P4 ;  /* 0x0000000000ff7886 */ /* 0x000fe20002000000 */
[----:B------:R-:W-:Y:S01]  /*0ba0*/  STS.U16 [R23+UR10+0x1400], R24 ;  /* 0x0014001817007988 */ /* 0x000fe2000800040a */
[----:B------:R-:W-:Y:S01]  /*0bb0*/  ULEA UR13, UR18, UR13, 0x3 ;  /* 0x0000000d120d7291 */ /* 0x000fe2000f8e18ff */
[C---:B------:R-:W-:Y:S02]  /*0bc0*/  LEA R48, P0, R3.reuse, R13, 0x1 ;  /* 0x0000000d03307211 */ /* 0x040fe400078008ff */
[----:B------:R-:W-:Y:S01]  /*0bd0*/  STS.U16 [R23+UR10+0x1800], R20 ;  /* 0x0018001417007988 */ /* 0x000fe2000800040a */
[----:B------:R-:W-:Y:S02]  /*0be0*/  ISETP.LT.AND P1, PT, RZ, UR38, PT ;  /* 0x00000026ff007c0c */ /* 0x000fe4000bf21270 */
[----:B------:R-:W-:Y:S01]  /*0bf0*/  LEA.HI.X.SX32 R49, R3, R15, 0x1, P0 ;  /* 0x0000000f03317211 */ /* 0x000fe200000f0eff */
[----:B------:R0:W-:Y:S04]  /*0c00*/  STS.U16 [R23+UR10+0x1c00], R6 ;  /* 0x001c000617007988 */ /* 0x0001e8000800040a */
[----:B------:R1:W-:Y:S04]  /*0c10*/  STS.U16 [R22+UR10+0x200], R7 ;  /* 0x0002000716007988 */ /* 0x0003e8000800040a */
[----:B------:R1:W-:Y:S01]  /*0c20*/  STS.U16 [R22+UR10+0x600], R9 ;  /* 0x0006000916007988 */ /* 0x0003e2000800040a */
[----:B0-----:R-:W-:-:S03]  /*0c30*/  IMAD.U32 R6, RZ, RZ, UR7 ;  /* 0x00000007ff067e24 */ /* 0x001fc6000f8e00ff */
[----:B------:R1:W-:Y:S01]  /*0c40*/  STS.U16 [R22+UR10+0xa00], R11 ;  /* 0x000a000b16007988 */ /* 0x0003e2000800040a */
[--C-:B------:R-:W-:Y:S01]  /*0c50*/  IMAD R4, R6, 0x4, R3.reuse ;  /* 0x0000000406047824 */ /* 0x100fe200078e0203 */
[----:B------:R-:W-:Y:S02]  /*0c60*/  PRMT R3, RZ, 0x7610, R3 ;  /* 0x00007610ff037816 */ /* 0x000fe40000000003 */
[----:B------:R1:W-:Y:S01]  /*0c70*/  STS.U16 [R22+UR10+0xe00], R29 ;  /* 0x000e001d16007988 */ /* 0x0003e2000800040a */
[----:B------:R-:W-:Y:S01]  /*0c80*/  IMAD R5, R5, 0x4, R4 ;  /* 0x0000000405057824 */ /* 0x000fe200078e0204 */
[-C--:B------:R-:W-:Y:S02]  /*0c90*/  LEA R46, P2, R4, R13.reuse, 0x1 ;  /* 0x0000000d042e7211 */ /* 0x080fe400078408ff */
[----:B------:R1:W-:Y:S01]  /*0ca0*/  STS.U16 [R22+UR10+0x1200], R31 ;  /* 0x0012001f16007988 */ /* 0x0003e2000800040a */
[----:B------:R-:W-:Y:S01]  /*0cb0*/  IMAD R6, R6, 0x4, R5 ;  /* 0x0000000406067824 */ /* 0x000fe200078e0205 */
[----:B------:R-:W-:-:S02]  /*0cc0*/  LEA R36, P0, R5, R13, 0x1 ;  /* 0x0000000d05247211 */ /* 0x000fc400078008ff */
[----:B------:R1:W-:Y:S01]  /*0cd0*/  STS.U16 [R22+UR10+0x1600], R27 ;  /* 0x0016001b16007988 */ /* 0x0003e2000800040a */
[----:B------:R-:W-:Y:S02]  /*0ce0*/  LEA.HI.X.SX32 R47, R4, R15, 0x1, P2 ;  /* 0x0000000f042f7211 */ /* 0x000fe400010f0eff */
[C---:B------:R-:W-:Y:S01]  /*0cf0*/  LEA R34, P3, R6.reuse, R13, 0x1 ;  /* 0x0000000d06227211 */ /* 0x040fe200078608ff */
[----:B------:R1:W-:Y:S01]  /*0d00*/  STS.U16 [R22+UR10+0x1a00], R17 ;  /* 0x001a001116007988 */ /* 0x0003e2000800040a */
[-C--:B------:R-:W-:Y:S02]  /*0d10*/  LEA.HI.X.SX32 R37, R5, R15.reuse, 0x1, P0 ;  /* 0x0000000f05257211 */ /* 0x080fe400000f0eff */
[----:B------:R-:W-:Y:S01]  /*0d20*/  LEA.HI.X.SX32 R35, R6, R15, 0x1, P3 ;  /* 0x0000000f06237211 */ /* 0x000fe200018f0eff */
[----:B------:R1:W-:Y:S01]  /*0d30*/  STS.U16 [R22+UR10+0x1e00], R19 ;  /* 0x001e001316007988 */ /* 0x0003e2000800040a */
[----:B------:R-:W-:Y:S02]  /*0d40*/  PRMT R4, RZ, 0x7610, R4 ;  /* 0x00007610ff047816 */ /* 0x000fe40000000004 */
[----:B------:R-:W-:Y:S01]  /*0d50*/  PRMT R6, RZ, 0x7610, R6 ;  /* 0x00007610ff067816 */ /* 0x000fe20000000006 */
[----:B------:R-:W-:Y:S01]  /*0d60*/  STTM.16dp32bit_t0_t15.x16 tmem[UR13], RZ ;  /* 0x000000ff000079ed */ /* 0x000fe20008a0000d */
[----:B------:R-:W-:Y:S01]  /*0d70*/  STTM.16dp32bit_t16_t31.x16 tmem[UR13+0x10], RZ ;  /* 0x000010ff000079ed */ /* 0x000fe20008a2000d */
[----:B------:R-:W0:Y:S02]  /*0d80*/  FENCE.VIEW.ASYNC.T ;  /* 0x00000000000073c6 */ /* 0x000e240000000200 */
[----:B0-----:R-:W-:Y:S01]  /*0d90*/  BAR.SYNC.DEFER_BLOCKING 0x0 ;  /* 0x0000000000007b1d */ /* 0x001fe20000010000 */
[----:B------:R-:W-:-:S05]  /*0da0*/  PRMT R5, RZ, 0x7610, R5 ;  /* 0x00007610ff057816 */ /* 0x000fca0000000005 */
[----:B------:R-:W0:Y:S02]  /*0db0*/  FENCE.VIEW.ASYNC.S ;  /* 0x00000000000073c6 */ /* 0x000e240000000000 */
[----:B0-----:R0:W2:Y:S02]  /*0dc0*/  @!UP0 SYNCS.EXCH.64 URZ, [UR10+0x3800], UR4 ;  /* 0x003800040aff85b2 */ /* 0x0010a40008000100 */
[----:B--2---:R-:W-:Y:S06]  /*0dd0*/  BAR.SYNC.DEFER_BLOCKING 0x0 ;  /* 0x0000000000007b1d */ /* 0x004fec0000010000 */
[----:B------:R-:W2:Y:S04]  /*0de0*/  @P1 LDG.E.U16 R4, desc[UR30][R48.64] ;  /* 0x0000001e30041981 */ /* 0x000ea8000c1e1500 */
[----:B------:R-:W3:Y:S04]  /*0df0*/  @P1 LDG.E.U16 R6, desc[UR30][R36.64] ;  /* 0x0000001e24061981 */ /* 0x000ee8000c1e1500 */
[----:B------:R-:W4:Y:S04]  /*0e00*/  @P1 LDG.E.U16 R3, desc[UR30][R46.64] ;  /* 0x0000001e2e031981 */ /* 0x000f28000c1e1500 */
[----:B------:R-:W4:Y:S01]  /*0e10*/  @P1 LDG.E.U16 R5, desc[UR30][R34.64] ;  /* 0x0000001e22051981 */ /* 0x000f22000c1e1500 */
[----:B------:R-:W-:-:S04]  /*0e20*/  @!UP2 UIADD3 UR14, UPT, UPT, -UR11, 0x100000, URZ ;  /* 0x001000000b0ea890 */ /* 0x000fc8000fffe1ff */
[----:B------:R-:W-:Y:S02]  /*0e30*/  @!UP2 USHF.L.U32 UR15, UR14, 0xb, URZ ;  /* 0x0000000b0e0fa899 */ /* 0x000fe400080006ff */
[----:B------:R-:W-:Y:S01]  /*0e40*/  @!UP2 USHF.L.U32 UR14, UR14, 0x1, URZ ;  /* 0x000000010e0ea899 */ /* 0x000fe200080006ff */
[----:B------:R-:W-:Y:S01]  /*0e50*/  VOTEU.ALL UP0, P4 ;  /* 0x0000000000ff7886 */ /* 0x000fe20002000000 */
[----:B0-----:R-:W-:-:S04]  /*0e60*/  @!UP2 UIADD3 UR4, UPT, UPT, -UR11, 0x100000, URZ ;  /* 0x001000000b04a890 */ /* 0x001fc8000fffe1ff */
[----:B------:R-:W-:Y:S02]  /*0e70*/  @!UP2 USHF.L.U32 UR5, UR4, 0xb, URZ ;  /* 0x0000000b0405a899 */ /* 0x000fe400080006ff */
[----:B------:R-:W-:Y:S02]  /*0e80*/  @!UP2 USHF.L.U32 UR4, UR4, 0x1, URZ ;  /* 0x000000010404a899 */ /* 0x000fe400080006ff */
[----:B------:R-:W-:Y:S01]  /*0e90*/  UIADD3 UR12, UPT, UPT, UR33, 0x100000, URZ ;  /* 0x00100000210c7890 */ /* 0x000fe2000fffe0ff */
[----:B------:R-:W-:Y:S01]  /*0ea0*/  ISETP.EQ.U32.AND P2, PT, RZ, UR22, P1 ;  /* 0x00000016ff007c0c */ /* 0x000fe20008f42070 */
[----:B------:R-:W-:Y:S02]  /*0eb0*/  UIADD3 UR21, UPT, UPT, UR10, 0x2800, URZ ;  /* 0x000028000a157890 */ /* 0x000fe4000fffe0ff */
[----:B------:R-:W-:-:S04]  /*0ec0*/  UIADD3 UR11, UPT, UPT, UR6, UR12, URZ ;  /* 0x0000000c060b7290 */ /* 0x000fc8000fffe0ff */
[----:B------:R-:W-:Y:S01]  /*0ed0*/  ULEA UR11, UR18, UR11, 0x1 ;  /* 0x0000000b120b7291 */ /* 0x000fe2000f8e08ff */
[----:B------:R1:W0:Y:S01]  /*0ee0*/  @!UP0 SYNCS.EXCH.64 URZ, [UR10+0x3808], UR14 ;  /* 0x0038080e0aff85b2 */ /* 0x0002220008000100 */
[----:B------:R-:W-:Y:S01]  /*0ef0*/  VOTEU.ALL UP0, P4 ;  /* 0x0000000000ff7886 */ /* 0x000fe20002000000 */
[----:B--2---:R1:W-:Y:S04]  /*0f00*/  STS.U16 [R23+UR10+0x2000], R4 ;  /* 0x0020000417007988 */ /* 0x0043e8000800040a */
[----:B---3--:R1:W-:Y:S04]  /*0f10*/  STS.U16 [R23+UR10+0x2400], R6 ;  /* 0x0024000617007988 */ /* 0x0083e8000800040a */
[----:B----4-:R1:W-:Y:S04]  /*0f20*/  STS.U16 [R22+UR10+0x2200], R3 ;  /* 0x0022000316007988 */ /* 0x0103e8000800040a */
[----:B------:R1:W-:Y:S01]  /*0f30*/  STS.U16 [R22+UR10+0x2600], R5 ;  /* 0x0026000516007988 */ /* 0x0003e2000800040a */
[----:B0-----:R0:W-:Y:S06]  /*0f40*/  MEMBAR.ALL.CTA ;  /* 0x0000000000007992 */ /* 0x0011ec0000008000 */
[----:B0-----:R-:W-:Y:S04]  /*0f50*/  FENCE.VIEW.ASYNC.S ;  /* 0x00000000000073c6 */ /* 0x001fe80000000000 */
[----:B------:R-:W0:Y:S02]  /*0f60*/  FENCE.VIEW.ASYNC.S ;  /* 0x00000000000073c6 */ /* 0x000e240000000000 */
[----:B0-----:R1:W0:Y:S02]  /*0f70*/  @!UP0 SYNCS.EXCH.64 URZ, [UR10+0x2800], UR4 ;  /* 0x002800040aff85b2 */ /* 0x0012240008000100 */
[----:B0-----:R-:W-:Y:S06]  /*0f80*/  BAR.SYNC.DEFER_BLOCKING 0x0 ;  /* 0x0000000000007b1d */ /* 0x001fec0000010000 */
[----:B-1----:R-:W-:Y:S05]  /*0f90*/  @!P2 BRA `(.L_x_6) ;  /* 0x000000000084a947 */ /* 0x002fea0003800000 */
[----:B------:R-:W-:Y:S02]  /*0fa0*/  UIADD3 UR4, UPT, UPT, UR10, 0x2000, URZ ;  /* 0x000020000a047890 */ /* 0x000fe4000fffe0ff */
[----:B------:R-:W-:Y:S02]  /*0fb0*/  USHF.R.U32.HI UR14, URZ, 0x4, UR10 ;  /* 0x00000004ff0e7899 */ /* 0x000fe4000801160a */
[----:B------:R-:W-:Y:S02]  /*0fc0*/  USHF.R.U32.HI UR4, URZ, 0x4, UR4 ;  /* 0x00000004ff047899 */ /* 0x000fe40008011604 */
[----:B------:R-:W-:Y:S02]  /*0fd0*/  USGXT.U32 UR14, UR14, 0xe ;  /* 0x0000000e0e0e789a */ /* 0x000fe40008000000 */
[----:B------:R-:W-:Y:S02]  /*0fe0*/  USGXT.U32 UR16, UR4, 0xe ;  /* 0x0000000e0410789a */ /* 0x000fe40008000000 */
[----:B------:R-:W-:-:S02]  /*0ff0*/  UIADD3 UR40, UP0, UPT, UR14, 0x80, URZ ;  /* 0x000000800e287890 */ /* 0x000fc4000ff1e0ff */
[----:B------:R-:W-:Y:S01]  /*1000*/  UIADD3 UR36, UP3, UPT, UR16, 0x2, URZ ;  /* 0x0000000210247890 */ /* 0x000fe2000ff7e0ff */
[----:B------:R-:W-:Y:S01]  /*1010*/  UMOV UR4, URZ ;  /* 0x000000ff00047c82 */ /* 0x000fe20008000000 */
[----:B------:R-:W-:Y:S01]  /*1020*/  UMOV UR42, 0x0 ;  /* 0x00000000002a7882 */ /* 0x000fe20000000000 */
[----:B------:R-:W-:Y:S02]  /*1030*/  UIADD3.X UR41, UPT, UPT, UR4, 0x40004040, URZ, UP0, !UPT ;  /* 0x4000404004297890 */ /* 0x000fe400087fe4ff */
[----:B------:R-:W-:Y:S02]  /*1040*/  UIADD3.X UR37, UPT, UPT, UR4, 0x40004040, URZ, UP3, !UPT ;  /* 0x4000404004257890 */ /* 0x000fe40009ffe4ff */
[----:B------:R-:W-:Y:S02]  /*1050*/  UIADD3.64 UR24, UPT, UPT, UR40, 0x80, URZ ;  /* 0x0000008028187897 */ /* 0x000fe4000fffe0ff */
[----:B------:R-:W-:Y:S02]  /*1060*/  UIADD3.64 UR26, UPT, UPT, UR36, 0x2, URZ ;  /* 0x00000002241a7897 */ /* 0x000fe4000fffe0ff */
[----:B------:R-:W-:-:S02]  /*1070*/  UIADD3.64 UR28, UPT, UPT, UR40, 0x100, URZ ;  /* 0x00000100281c7897 */ /* 0x000fc4000fffe0ff */
[----:B------:R-:W-:Y:S01]  /*1080*/  UIADD3.64 UR34, UPT, UPT, UR36, 0x4, URZ ;  /* 0x0000000424227897 */ /* 0x000fe2000fffe0ff */
[----:B------:R-:W-:Y:S01]  /*1090*/  UMOV UR43, 0x4048490 ;  /* 0x04048490002b7882 */ /* 0x000fe20000000000 */
[----:B------:R-:W-:Y:S01]  /*10a0*/  UMOV UR15, 0x40004040 ;  /* 0x40004040000f7882 */ /* 0x000fe20000000000 */
[----:B------:R-:W-:Y:S01]  /*10b0*/  UMOV UR17, 0x40004040 ;  /* 0x4000404000117882 */ /* 0x000fe20000000000 */
[----:B------:R-:W-:Y:S01]  /*10c0*/  UMOV UR44, 0x0 ;  /* 0x00000000002c7882 */ /* 0x000fe20000000000 */
[----:B------:R-:W-:Y:S01]  /*10d0*/  UMOV UR45, 0x4048490 ;  /* 0x04048490002d7882 */ /* 0x000fe20000000000 */
[----:B------:R-:W-:Y:S01]  /*10e0*/  UMOV UR46, 0x0 ;  /* 0x00000000002e7882 */ /* 0x000fe20000000000 */
[----:B------:R-:W-:Y:S01]  /*10f0*/  UMOV UR47, 0x4048490 ;  /* 0x04048490002f7882 */ /* 0x000fe20000000000 */
[----:B------:R-:W-:Y:S01]  /*1100*/  UMOV UR4, UR21 ;  /* 0x0000001500047c82 */ /* 0x000fe20008000000 */
[----:B------:R-:W-:Y:S01]  /*1110*/  UMOV UR5, URZ ;  /* 0x000000ff00057c82 */ /* 0x000fe20008000000 */
[----:B------:R0:W-:Y:S01]  /*1120*/  UTCHMMA gdesc[UR14], gdesc[UR16], tmem[UR12], tmem[UR42], idesc[UR43], !UPT ;  /* 0x00ff2a100e0075ea */ /* 0x0001e2000f80000c */
[----:B------:R-:W-:Y:S01]  /*1130*/  UMOV UR48, 0x0 ;  /* 0x0000000000307882 */ /* 0x000fe20000000000 */
[----:B------:R-:W-:Y:S01]  /*1140*/  UMOV UR49, 0x4048490 ;  /* 0x0404849000317882 */ /* 0x000fe20000000000 */
[----:B------:R0:W-:Y:S01]  /*1150*/  UTCHMMA gdesc[UR40], gdesc[UR36], tmem[UR12], tmem[UR44], idesc[UR45], UPT ;  /* 0x00ff2c24280075ea */ /* 0x0001e2000b80000c */
[----:B------:R-:W-:Y:S01]  /*1160*/  UMOV UR4, UR4 ;  /* 0x0000000400047c82 */ /* 0x000fe20008000000 */
[----:B------:R0:W-:Y:S01]  /*1170*/  UTCHMMA gdesc[UR24], gdesc[UR26], tmem[UR12], tmem[UR46], idesc[UR47], UPT ;  /* 0x00ff2e1a180075ea */ /* 0x0001e2000b80000c */
[----:B------:R0:W-:Y:S01]  /*1180*/  UTCHMMA gdesc[UR28], gdesc[UR34], tmem[UR12], tmem[UR48], idesc[UR49], UPT ;  /* 0x00ff30221c0075ea */ /* 0x0001e2000b80000c */
[----:B------:R0:W-:Y:S01]  /*1190*/  UTCBAR [UR4], URZ ;  /* 0x000000ff040073e9 */ /* 0x0001e200080000ff */
[----:B------:R-:W-:Y:S01]  /*11a0*/  NOP ;  /* 0x0000000000007918 */ /* 0x000fe20000000000 */
.L_x_6:
[----:B------:R-:W-:Y:S05]  /*11b0*/  @!P1 BRA `(.L_x_7) ;  /* 0x0000000000089947 */ /* 0x000fea0003800000 */
[----:B------:R-:W1:Y:S02]  /*11c0*/  SYNCS.PHASECHK.TRANS64.TRYWAIT P0, [UR10+0x2800], RZ ;  /* 0x002800ffff0075a7 */ /* 0x000e64000800110a */
[----:B-1----:R-:W-:Y:S05]  /*11d0*/  @!P0 BRA `(.L_x_8) ;  /* 0x0000002800e48947 */ /* 0x002fea0003800000 */
.L_x_7:
[----:B------:R-:W-:Y:S01]  /*11e0*/  BAR.SYNC.DEFER_BLOCKING 0x0 ;  /* 0x0000000000007b1d */ /* 0x000fe20000010000 */
[--C-:B------:R-:W-:Y:S02]  /*11f0*/  SHF.R.U32.HI R9, RZ, 0x1, R0.reuse ;  /* 0x00000001ff097819 */ /* 0x100fe40000011600 */
[--C-:B------:R-:W-:Y:S02]  /*1200*/  SHF.R.U32.HI R38, RZ, 0x4, R0.reuse ;  /* 0x00000004ff267819 */ /* 0x100fe40000011600 */
[----:B------:R-:W-:Y:S01]  /*1210*/  LOP3.LUT R9, R9, 0x30, RZ, 0xc0, !PT ;  /* 0x0000003009097812 */ /* 0x000fe200078ec0ff */
[----:B0-----:R-:W0:Y:S01]  /*1220*/  LDCU UR4, c[0x0][0x3a8] ;  /* 0x00007500ff0477ac */ /* 0x001e220008000800 */
[--C-:B------:R-:W-:Y:S01]  /*1230*/  SHF.R.U32.HI R25, RZ, 0x2, R0.reuse ;  /* 0x00000002ff197819 */ /* 0x100fe20000011600 */
[----:B------:R-:W-:Y:S01]  /*1240*/  LDTM.16dp32bit_t0_t15.x4 R4, tmem[UR11] ;  /* 0x0000000b000479ee */ /* 0x000fe20008900000 */
[----:B------:R-:W0:Y:S01]  /*1250*/  LDTM.16dp32bit_t16_t31.x4 R4, tmem[UR11+0x4] ;  /* 0x0000040b000479ee */ /* 0x000e220008920000 */
[----:B------:R-:W-:Y:S01]  /*1260*/  LOP3.LUT R38, R38, 0x8, RZ, 0xc0, !PT ;  /* 0x0000000826267812 */ /* 0x000fe200078ec0ff */
[----:B------:R-:W1:Y:S01]  /*1270*/  LDCU.64 UR14, c[0x0][0x3d0] ;  /* 0x00007a00ff0e77ac */ /* 0x000e620008000a00 */
[----:B------:R-:W-:Y:S01]  /*1280*/  LOP3.LUT R9, R9, 0xf, R0, 0xf8, !PT ;  /* 0x0000000f09097812 */ /* 0x000fe200078ef800 */
[----:B------:R-:W2:Y:S01]  /*1290*/  LDC.64 R26, c[0x0][0x390] ;  /* 0x0000e400ff1a7b82 */ /* 0x000ea20000000a00 */
[----:B------:R-:W-:-:S02]  /*12a0*/  LOP3.LUT R11, R38, 0x4, R25, 0xf8, !PT ;  /* 0x00000004260b7812 */ /* 0x000fc400078ef819 */
[C---:B------:R-:W-:Y:S01]  /*12b0*/  LOP3.LUT R24, R9.reuse, UR8, RZ, 0xfc, !PT ;  /* 0x0000000809187c12 */ /* 0x040fe2000f8efcff */
[----:B------:R-:W-:Y:S01]  /*12c0*/  IMAD.SHL.U32 R21, R9, 0x8, RZ ;  /* 0x0000000809157824 */ /* 0x000fe200078e00ff */
[C---:B------:R-:W-:Y:S02]  /*12d0*/  LOP3.LUT R15, R11.reuse, 0x3, RZ, 0xfc, !PT ;  /* 0x000000030b0f7812 */ /* 0x040fe400078efcff */
[CC--:B------:R-:W-:Y:S02]  /*12e0*/  ISETP.GE.AND P3, PT, R24.reuse, R11.reuse, PT ;  /* 0x0000000b1800720c */ /* 0x0c0fe40003f66270 */
[C---:B------:R-:W-:Y:S02]  /*12f0*/  ISETP.GT.AND P0, PT, R24.reuse, R11, PT ;  /* 0x0000000b1800720c */ /* 0x040fe40003f04270 */
[----:B------:R-:W-:Y:S01]  /*1300*/  LOP3.LUT R11, R11, 0x2, RZ, 0xfc, !PT ;  /* 0x000000020b0b7812 */ /* 0x000fe200078efcff */
[----:B------:R-:W3:Y:S01]  /*1310*/  @!P4 SYNCS.CCTL.IV [UR10+0x2800] ;  /* 0x00280000ff00c9b1 */ /* 0x000ee2000800000a */
[C---:B------:R-:W-:Y:S01]  /*1320*/  ISETP.GE.AND P6, PT, R24.reuse, R15, PT ;  /* 0x0000000f1800720c */ /* 0x040fe20003fc6270 */
[----:B------:R-:W-:Y:S01]  /*1330*/  NOP ;  /* 0x0000000000007918 */ /* 0x000fe20000000000 */
[----:B------:R-:W-:Y:S01]  /*1340*/  ISETP.GE.AND P5, PT, R24, R11, PT ;  /* 0x0000000b1800720c */ /* 0x000fe20003fa6270 */
[----:B0-----:R-:W-:Y:S01]  /*1350*/  FMUL R4, R4, UR4 ;  /* 0x0000000404047c20 */ /* 0x001fe20008400000 */
[----:B------:R-:W-:Y:S01]  /*1360*/  FMUL R5, R5, UR4 ;  /* 0x0000000405057c20 */ /* 0x000fe20008400000 */
[----:B------:R-:W-:Y:S01]  /*1370*/  FMUL R6, R6, UR4 ;  /* 0x0000000406067c20 */ /* 0x000fe20008400000 */
[----:B------:R-:W-:Y:S01]  /*1380*/  FMUL R7, R7, UR4 ;  /* 0x0000000407077c20 */ /* 0x000fe20008400000 */
[----:B-1----:R-:W-:Y:S01]  /*1390*/  UIMAD UR4, UR9, UR14, URZ ;  /* 0x0000000e090472a4 */ /* 0x002fe2000f8e02ff */
[----:B------:R-:W-:Y:S01]  /*13a0*/  FSEL R12, R4, -INF , P3 ;  /* 0xff800000040c7808 */ /* 0x000fe20001800000 */
[----:B------:R-:W0:Y:S01]  /*13b0*/  LDC R15, c[0x0][0x3d8] ;  /* 0x0000f600ff0f7b82 */ /* 0x000e220000000800 */
[----:B------:R-:W-:Y:S01]  /*13c0*/  FSEL R11, R5, -INF , P0 ;  /* 0xff800000050b7808 */ /* 0x000fe20000000000 */
[----:B------:R-:W-:Y:S01]  /*13d0*/  USHF.L.U32 UR14, UR4, 0x1, URZ ;  /* 0x00000001040e7899 */ /* 0x000fe200080006ff */
[----:B------:R-:W-:Y:S01]  /*13e0*/  FSEL R14, R6, -INF , P5 ;  /* 0xff800000060e7808 */ /* 0x000fe20002800000 */
[----:B------:R-:W-:Y:S01]  /*13f0*/  UIMAD.WIDE UR4, UR4, 0x2, URZ ;  /* 0x00000002040478a5 */ /* 0x000fe2000f8e02ff */
[----:B------:R-:W-:-:S02]  /*1400*/  FSEL R16, R7, -INF , P6 ;  /* 0xff80000007107808 */ /* 0x000fc40003000000 */
[----:B------:R-:W-:Y:S02]  /*1410*/  FMNMX3 R5, R12, R11, R14, !PT ;  /* 0x0000000b0c057276 */ /* 0x000fe4000780000e */
[----:B------:R-:W-:Y:S02]  /*1420*/  LOP3.LUT R7, R0, 0x1f, RZ, 0xc0, !PT ;  /* 0x0000001f00077812 */ /* 0x000fe400078ec0ff */
[----:B------:R-:W-:Y:S02]  /*1430*/  FMNMX R5, R16, R5, !PT ;  /* 0x0000000510057209 */ /* 0x000fe40007800000 */
[----:B------:R-:W-:Y:S02]  /*1440*/  LOP3.LUT R6, R0, 0xff, RZ, 0xc0, !PT ;  /* 0x000000ff00067812 */ /* 0x000fe400078ec0ff */
[----:B------:R-:W-:Y:S01]  /*1450*/  ISETP.GE.U32.AND P5, PT, R7, 0x10, PT ;  /* 0x000000100700780c */ /* 0x000fe20003fa6070 */
[----:B------:R-:W1:Y:S01]  /*1460*/  SHFL.BFLY PT, R4, R5, 0x10, 0x1f ;  /* 0x0e001f0005047f89 */ /* 0x000e6200000e0000 */
[----:B------:R-:W-:-:S02]  /*1470*/  SHF.R.U32.HI R20, RZ, 0x5, R6 ;  /* 0x00000005ff147819 */ /* 0x000fc40000011606 */
[C---:B------:R-:W-:Y:S02]  /*1480*/  ISETP.GE.U32.AND P6, PT, R6.reuse, 0x80, PT ;  /* 0x000000800600780c */ /* 0x040fe40003fc6070 */
[----:B------:R-:W-:Y:S02]  /*1490*/  LOP3.LUT R20, R21, 0x4, R20, 0xf8, !PT ;  /* 0x0000000415147812 */ /* 0x000fe400078ef814 */
[----:B-1----:R-:W-:Y:S02]  /*14a0*/  FMNMX R9, R5, R4, !PT ;  /* 0x0000000405097209 */ /* 0x002fe40007800000 */
[----:B------:R-:W-:Y:S02]  /*14b0*/  LEA R4, R6, UR10, 0x2 ;  /* 0x0000000a06047c11 */ /* 0x000fe4000f8e10ff */
[----:B------:R-:W-:Y:S01]  /*14c0*/  LOP3.LUT R5, R0, 0xf, RZ, 0xc0, !PT ;  /* 0x0000000f00057812 */ /* 0x000fe200078ec0ff */
[----:B---3--:R-:W-:Y:S01]  /*14d0*/  @!P5 STS [R20+UR10+0x2000], R9 ;  /* 0x002000091400d988 */ /* 0x008fe2000800080a */
[----:B------:R-:W-:Y:S03]  /*14e0*/  BAR.SYNC.DEFER_BLOCKING 0x0 ;  /* 0x0000000000007b1d */ /* 0x000fe60000010000 */
[----:B------:R-:W-:-:S04]  /*14f0*/  IMAD R5, R5, UR15, RZ ;  /* 0x0000000f05057c24 */ /* 0x000fc8000f8e02ff */
[C---:B------:R-:W-:Y:S02]  /*1500*/  IMAD.SHL.U32 R7, R5.reuse, 0x2, RZ ;  /* 0x0000000205077824 */ /* 0x040fe400078e00ff */
[----:B------:R-:W-:-:S03]  /*1510*/  IMAD.HI R10, R5, 0x2, RZ ;  /* 0x00000002050a7827 */ /* 0x000fc600078e02ff */
[----:B--2---:R-:W-:-:S04]  /*1520*/  IADD3 R26, P0, P3, R7, UR14, R26 ;  /* 0x0000000e071a7c10 */ /* 0x004fc8000fb1e01a */
[----:B------:R-:W-:Y:S02]  /*1530*/  IADD3.X R5, PT, PT, R10, UR5, R27, P0, P3 ;  /* 0x000000050a057c10 */ /* 0x000fe400087e641b */
[----:B------:R-:W-:-:S04]  /*1540*/  LOP3.LUT P0, RZ, R0, 0x1, RZ, 0xc0, !PT ;  /* 0x0000000100ff7812 */ /* 0x000fc8000780c0ff */
[----:B------:R-:W-:Y:S01]  /*1550*/  ISETP.LT.U32.AND P0, PT, R6, 0x80, !P0 ;  /* 0x000000800600780c */ /* 0x000fe20004701070 */
[----:B------:R-:W1:Y:S04]  /*1560*/  @!P6 LDS R13, [R4+0x2000] ;  /* 0x00200000040de984 */ /* 0x000e680000000800 */
[----:B-1----:R-:W1:Y:S02]  /*1570*/  SHFL.BFLY PT, R18, R13, 0x1, 0x1f ;  /* 0x0c201f000d127f89 */ /* 0x002e6400000e0000 */
[----:B-1----:R-:W-:Y:S02]  /*1580*/  FMNMX R9, R13, R18, !PT ;  /* 0x000000120d097209 */ /* 0x002fe40007800000 */
[----:B------:R-:W-:-:S04]  /*1590*/  PRMT R18, RZ, 0x7610, R18 ;  /* 0x00007610ff127816 */ /* 0x000fc80000000012 */
[----:B------:R-:W-:Y:S01]  /*15a0*/  @P0 STS [R4+0x2000], R9 ;  /* 0x0020000904000388 */ /* 0x000fe20000000800 */
[----:B------:R-:W-:Y:S06]  /*15b0*/  BAR.SYNC.DEFER_BLOCKING 0x0 ;  /* 0x0000000000007b1d */ /* 0x000fec0000010000 */
[----:B------:R-:W1:Y:S02]  /*15c0*/  LDS R39, [R21+UR10+0x2000] ;  /* 0x0020000a15277984 */ /* 0x000e640008000800 */
[----:B-1----:R-:W-:-:S05]  /*15d0*/  FMNMX R39, R39, -INF , !PT ;  /* 0xff80000027277809 */ /* 0x002fca0007800000 */
[--C-:B------:R-:W-:Y:S01]  /*15e0*/  FADD R12, R12, -R39.reuse ;  /* 0x800000270c0c7221 */ /* 0x100fe20000000000 */
[--C-:B------:R-:W-:Y:S01]  /*15f0*/  FADD R11, R11, -R39.reuse ;  /* 0x800000270b0b7221 */ /* 0x100fe20000000000 */
[--C-:B------:R-:W-:Y:S01]  /*1600*/  FADD R14, R14, -R39.reuse ;  /* 0x800000270e0e7221 */ /* 0x100fe20000000000 */
[----:B------:R-:W-:Y:S01]  /*1610*/  FADD R16, R16, -R39 ;  /* 0x8000002710107221 */ /* 0x000fe20000000000 */
[----:B------:R-:W-:Y:S01]  /*1620*/  FMUL R6, R12, 1.4426950216293334961 ;  /* 0x3fb8aa3b0c067820 */ /* 0x000fe20000400000 */
[----:B------:R-:W-:Y:S01]  /*1630*/  FMUL R7, R11, 1.4426950216293334961 ;  /* 0x3fb8aa3b0b077820 */ /* 0x000fe20000400000 */
[----:B------:R-:W-:Y:S01]  /*1640*/  FMUL R9, R14, 1.4426950216293334961 ;  /* 0x3fb8aa3b0e097820 */ /* 0x000fe20000400000 */
[----:B------:R-:W-:Y:S01]  /*1650*/  FMUL R16, R16, 1.4426950216293334961 ;  /* 0x3fb8aa3b10107820 */ /* 0x000fe20000400000 */
[----:B------:R-:W-:Y:S02]  /*1660*/  PRMT R14, RZ, 0x7610, R14 ;  /* 0x00007610ff0e7816 */ /* 0x000fe4000000000e */
[----:B------:R-:W-:Y:S08]  /*1670*/  MUFU.EX2 R6, R6 ;  /* 0x0000000600067308 */ /* 0x000ff00000000800 */
[----:B------:R-:W1:Y:S08]  /*1680*/  MUFU.EX2 R7, R7 ;  /* 0x0000000700077308 */ /* 0x000e700000000800 */
[----:B------:R-:W2:Y:S08]  /*1690*/  MUFU.EX2 R9, R9 ;  /* 0x0000000900097308 */ /* 0x000eb00000000800 */
[----:B------:R-:W3:Y:S01]  /*16a0*/  MUFU.EX2 R16, R16 ;  /* 0x0000001000107308 */ /* 0x000ee20000000800 */
[----:B-1----:R-:W-:-:S04]  /*16b0*/  FADD R10, R6, R7 ;  /* 0x00000007060a7221 */ /* 0x002fc80000000000 */
[----:B--2---:R-:W-:-:S04]  /*16c0*/  FADD R11, R9, R10 ;  /* 0x0000000a090b7221 */ /* 0x004fc80000000000 */
[----:B---3--:R-:W-:-:S05]  /*16d0*/  FADD R11, R16, R11 ;  /* 0x0000000b100b7221 */ /* 0x008fca0000000000 */
[----:B------:R-:W1:Y:S02]  /*16e0*/  SHFL.BFLY PT, R10, R11, 0x10, 0x1f ;  /* 0x0e001f000b0a7f89 */ /* 0x000e6400000e0000 */
[----:B-1----:R-:W-:Y:S01]  /*16f0*/  FADD R13, R11, R10 ;  /* 0x0000000a0b0d7221 */ /* 0x002fe20000000000 */
[----:B------:R-:W-:Y:S01]  /*1700*/  BAR.SYNC.DEFER_BLOCKING 0x0 ;  /* 0x0000000000007b1d */ /* 0x000fe20000010000 */
[----:B------:R-:W-:-:S04]  /*1710*/  SHF.R.U32.HI R10, RZ, 0x4, R0 ;  /* 0x00000004ff0a7819 */ /* 0x000fc80000011600 */
[----:B------:R-:W-:-:S05]  /*1720*/  SGXT.U32 R10, R10, 0x4 ;  /* 0x000000040a0a781a */ /* 0x000fca0000000000 */
[----:B0-----:R-:W-:-:S04]  /*1730*/  IMAD R10, R10, R15, RZ ;  /* 0x0000000f0a0a7224 */ /* 0x001fc800078e02ff */
[----:B------:R-:W-:Y:S01]  /*1740*/  IMAD R11, R15, 0x10, R10 ;  /* 0x000000100f0b7824 */ /* 0x000fe200078e020a */
[----:B------:R-:W-:-:S04]  /*1750*/  LEA R32, P3, R10, R26, 0x1 ;  /* 0x0000001a0a207211 */ /* 0x000fc800078608ff */
[-C--:B------:R-:W-:Y:S01]  /*1760*/  LEA.HI.X.SX32 R33, R10, R5.reuse, 0x1, P3 ;  /* 0x000000050a217211 */ /* 0x080fe200018f0eff */
[----:B------:R-:W-:Y:S01]  /*1770*/  IMAD R10, R15, 0x10, R11 ;  /* 0x000000100f0a7824 */ /* 0x000fe200078e020b */
[CC--:B------:R-:W-:Y:S01]  /*1780*/  LEA R30, P3, R11.reuse, R26.reuse, 0x1 ;  /* 0x0000001a0b1e7211 */ /* 0x0c0fe200078608ff */
[----:B------:R-:W-:Y:S03]  /*1790*/  @!P5 STS [R20+UR10+0x2000], R13 ;  /* 0x0020000d1400d988 */ /* 0x000fe6000800080a */
[----:B------:R-:W-:Y:S01]  /*17a0*/  LEA.HI.X.SX32 R31, R11, R5, 0x1, P3 ;  /* 0x000000050b1f7211 */ /* 0x000fe200018f0eff */
[----:B------:R-:W-:Y:S01]  /*17b0*/  IMAD R11, R15, 0x10, R10 ;  /* 0x000000100f0b7824 */ /* 0x000fe200078e020a */
[----:B------:R-:W-:Y:S01]  /*17c0*/  BAR.SYNC.DEFER_BLOCKING 0x0 ;  /* 0x0000000000007b1d */ /* 0x000fe20000010000 */
[----:B------:R-:W-:-:S04]  /*17d0*/  LEA R28, P3, R10, R26, 0x1 ;  /* 0x0000001a0a1c7211 */ /* 0x000fc800078608ff */
[-C--:B------:R-:W-:Y:S02]  /*17e0*/  LEA.HI.X.SX32 R29, R10, R5.reuse, 0x1, P3 ;  /* 0x000000050a1d7211 */ /* 0x080fe400018f0eff */
[C---:B------:R-:W-:Y:S02]  /*17f0*/  LEA R26, P3, R11.reuse, R26, 0x1 ;  /* 0x0000001a0b1a7211 */ /* 0x040fe400078608ff */
[----:B------:R-:W-:Y:S02]  /*1800*/  PRMT R10, RZ, 0x7610, R10 ;  /* 0x00007610ff0a7816 */ /* 0x000fe4000000000a */
[----:B------:R-:W-:Y:S01]  /*1810*/  LEA.HI.X.SX32 R27, R11, R5, 0x1, P3 ;  /* 0x000000050b1b7211 */ /* 0x000fe200018f0eff */
[----:B------:R-:W0:Y:S04]  /*1820*/  @!P6 LDS R3, [R4+0x2000] ;  /* 0x002000000403e984 */ /* 0x000e280000000800 */
[----:B0-----:R-:W0:Y:S02]  /*1830*/  SHFL.BFLY PT, R12, R3, 0x1, 0x1f ;  /* 0x0c201f00030c7f89 */ /* 0x001e2400000e0000 */
[--C-:B0-----:R-:W-:Y:S01]  /*1840*/  FADD R3, R3, R12.reuse ;  /* 0x0000000c03037221 */ /* 0x101fe20000000000 */
[----:B------:R-:W-:-:S04]  /*1850*/  PRMT R12, RZ, 0x7610, R12 ;  /* 0x00007610ff0c7816 */ /* 0x000fc8000000000c */
[----:B------:R0:W-:Y:S01]  /*1860*/  @P0 STS [R4+0x2000], R3 ;  /* 0x0020000304000388 */ /* 0x0001e20000000800 */
[----:B------:R-:W-:Y:S06]  /*1870*/  BAR.SYNC.DEFER_BLOCKING 0x0 ;  /* 0x0000000000007b1d */ /* 0x000fec0000010000 */
[----:B------:R-:W2:Y:S04]  /*1880*/  @P1 LDG.E.U16 R10, desc[UR30][R32.64] ;  /* 0x0000001e200a1981 */ /* 0x000ea8000c1e1500 */
[----:B------:R-:W3:Y:S04]  /*1890*/  @P1 LDG.E.U16 R12, desc[UR30][R30.64] ;  /* 0x0000001e1e0c1981 */ /* 0x000ee8000c1e1500 */
[----:B------:R-:W4:Y:S04]  /*18a0*/  @P1 LDG.E.U16 R14, desc[UR30][R28.64] ;  /* 0x0000001e1c0e1981 */ /* 0x000f28000c1e1500 */
[----:B------:R-:W5:Y:S01]  /*18b0*/  @P1 LDG.E.U16 R18, desc[UR30][R26.64] ;  /* 0x0000001e1a121981 */ /* 0x000f62000c1e1500 */
[----:B------:R-:W-:Y:S01]  /*18c0*/  SHF.R.S32.HI R5, RZ, 0x6, R0 ;  /* 0x00000006ff057819 */ /* 0x000fe20000011400 */
[----:B------:R-:W-:Y:S01]  /*18d0*/  UIADD3 UR48, UPT, UPT, UR33, 0x40, URZ ;  /* 0x0000004021307890 */ /* 0x000fe2000fffe0ff */
[----:B0-----:R-:W-:Y:S01]  /*18e0*/  FADD R4, -R39, -INF ;  /* 0xff80000027047421 */ /* 0x001fe20000000100 */
[----:B------:R0:W1:Y:S01]  /*18f0*/  LDS R40, [R21+UR10+0x2000] ;  /* 0x0020000a15287984 */ /* 0x0000620008000800 */
[----:B------:R-:W-:Y:S01]  /*1900*/  SGXT R3, R5, 0x1 ;  /* 0x000000010503781a */ /* 0x000fe20000000200 */
[----:B------:R-:W-:Y:S01]  /*1910*/  UIADD3 UR18, UPT, UPT, UR6, UR18, UR48 ;  /* 0x0000001206127290 */ /* 0x000fe2000fffe030 */
[----:B------:R-:W-:Y:S01]  /*1920*/  F2FP.BF16.F32.PACK_AB R6, R7, R6 ;  /* 0x000000060706723e */ /* 0x000fe200000010ff */
[----:B------:R-:W-:Y:S01]  /*1930*/  FMUL R41, R4, 1.4426950216293334961 ;  /* 0x3fb8aa3b04297820 */ /* 0x000fe20000400000 */
[----:B------:R-:W-:-:S02]  /*1940*/  LOP3.LUT R3, R3, 0x90, RZ, 0xc0, !PT ;  /* 0x0000009003037812 */ /* 0x000fc400078ec0ff */
[----:B------:R-:W-:Y:S02]  /*1950*/  F2FP.BF16.F32.PACK_AB R7, R16, R9 ;  /* 0x000000091007723e */ /* 0x000fe400000010ff */
[----:B------:R-:W-:Y:S01]  /*1960*/  LOP3.LUT R3, R3, 0x17e, R8, 0x78, !PT ;  /* 0x0000017e03037812 */ /* 0x000fe200078e7808 */
[----:B------:R-:W-:Y:S06]  /*1970*/  BAR.SYNC.DEFER_BLOCKING 0x0 ;  /* 0x0000000000007b1d */ /* 0x000fec0000010000 */
[----:B--2---:R0:W-:Y:S04]  /*1980*/  STS.U16 [R3+UR10+0x2000], R10 ;  /* 0x0020000a03007988 */ /* 0x0041e8000800040a */
[----:B---3--:R0:W-:Y:S04]  /*1990*/  STS.U16 [R3+UR10+0x2200], R12 ;  /* 0x0022000c03007988 */ /* 0x0081e8000800040a */
[----:B----4-:R0:W-:Y:S04]  /*19a0*/  STS.U16 [R3+UR10+0x2400], R14 ;  /* 0x0024000e03007988 */ /* 0x0101e8000800040a */
[----:B-----5:R0:W-:Y:S01]  /*19b0*/  STS.U16 [R3+UR10+0x2600], R18 ;  /* 0x0026001203007988 */ /* 0x0201e2000800040a */
[----:B-1----:R-:W-:Y:S05]  /*19c0*/  @!P1 BRA `(.L_x_9) ;  /* 0x0000000000089947 */ /* 0x002fea0003800000 */
[----:B------:R1:W-:Y:S01]  /*19d0*/  STTM.16dp32bit_t0_t15.x2 tmem[UR18], R6 ;  /* 0x00000006000079ed */ /* 0x0003e20008880012 */
[----:B------:R1:W-:Y:S02]  /*19e0*/  STTM.16dp32bit_t16_t31.x2 tmem[UR18+0x2], R6 ;  /* 0x00000206000079ed */ /* 0x0003e400088a0012 */
.L_x_9:
[----:B------:R-:W2:Y:S02]  /*19f0*/  FENCE.VIEW.ASYNC.T ;  /* 0x00000000000073c6 */ /* 0x000ea40000000200 */
[----:B--2---:R-:W-:Y:S06]  /*1a00*/  BAR.SYNC.DEFER_BLOCKING 0x0 ;  /* 0x0000000000007b1d */ /* 0x004fec0000010000 */
[----:B------:R-:W2:Y:S01]  /*1a10*/  MUFU.EX2 R41, R41 ;  /* 0x0000002900297308 */ /* 0x000ea20000000800 */
[----:B01----:R-:W0:Y:S01]  /*1a20*/  LDTM.16dp32bit_t0_t15.x16 R4, tmem[UR13] ;  /* 0x0000000d000479ee */ /* 0x003e220008a00000 */
[----:B------:R-:W1:Y:S01]  /*1a30*/  LDTM.16dp32bit_t16_t31.x16 R4, tmem[UR13+0x10] ;  /* 0x0000100d000479ee */ /* 0x000e620008a20000 */
[----:B------:R-:W-:Y:S01]  /*1a40*/  NOP ;  /* 0x0000000000007918 */ /* 0x000fe20000000000 */
[----:B------:R-:W-:Y:S05]  /*1a50*/  @!P1 BRA `(.L_x_10) ;  /* 0x0000000000489947 */ /* 0x000fea0003800000 */
[C---:B012---:R-:W-:Y:S01]  /*1a60*/  FMUL R4, R41.reuse, R4 ;  /* 0x0000000429047220 */ /* 0x047fe20000400000 */
[C---:B------:R-:W-:Y:S01]  /*1a70*/  FMUL R5, R41.reuse, R5 ;  /* 0x0000000529057220 */ /* 0x040fe20000400000 */
        /* <DEDUP_REMOVED lines=13> */
[----:B------:R-:W-:-:S04]  /*1b50*/  FMUL R19, R41, R19 ;  /* 0x0000001329137220 */ /* 0x000fc80000400000 */
[----:B------:R3:W-:Y:S01]  /*1b60*/  STTM.16dp32bit_t0_t15.x16 tmem[UR13], R4 ;  /* 0x00000004000079ed */ /* 0x0007e20008a0000d */
[----:B------:R3:W-:Y:S02]  /*1b70*/  STTM.16dp32bit_t16_t31.x16 tmem[UR13+0x10], R4 ;  /* 0x00001004000079ed */ /* 0x0007e40008a2000d */
.L_x_10:
[----:B-1----:R-:W1:Y:S02]  /*1b80*/  FENCE.VIEW.ASYNC.T ;  /* 0x00000000000073c6 */ /* 0x002e640000000200 */
[----:B-1----:R-:W-:Y:S01]  /*1b90*/  BAR.SYNC.DEFER_BLOCKING 0x0 ;  /* 0x0000000000007b1d */ /* 0x002fe20000010000 */
[----:B--2---:R-:W-:Y:S01]  /*1ba0*/  FADD R40, R41, R40 ;  /* 0x0000002829287221 */ /* 0x004fe20000000000 */
[----:B------:R-:W-:Y:S01]  /*1bb0*/  UIADD3 UR6, UPT, UPT, UR10, 0x3800, URZ ;  /* 0x000038000a067890 */ /* 0x000fe2000fffe0ff */
[----:B------:R-:W-:-:S03]  /*1bc0*/  FSEL R45, R39, -INF , P1 ;  /* 0xff800000272d7808 */ /* 0x000fc60000800000 */
[----:B------:R-:W-:Y:S01]  /*1bd0*/  FSEL R40, R40, 1, P1 ;  /* 0x3f80000028287808 */ /* 0x000fe20000800000 */
[----:B------:R1:W-:Y:S06]  /*1be0*/  MEMBAR.ALL.CTA ;  /* 0x0000000000007992 */ /* 0x0003ec0000008000 */
[----:B-1----:R-:W1:Y:S02]  /*1bf0*/  FENCE.VIEW.ASYNC.S ;  /* 0x00000000000073c6 */ /* 0x002e640000000000 */
[----:B-1----:R-:W-:Y:S06]  /*1c00*/  BAR.SYNC.DEFER_BLOCKING 0x0 ;  /* 0x0000000000007b1d */ /* 0x002fec0000010000 */
[----:B------:R-:W-:Y:S05]  /*1c10*/  @!P2 BRA `(.L_x_11) ;  /* 0x000000000044a947 */ /* 0x000fea0003800000 */
[----:B------:R-:W-:Y:S01]  /*1c20*/  UIADD3 UR4, UPT, UPT, UR10, 0x2000, URZ ;  /* 0x000020000a047890 */ /* 0x000fe2000fffe0ff */
[----:B------:R-:W-:Y:S01]  /*1c30*/  BSSY.RECONVERGENT B0, `(.L_x_12) ;  /* 0x000000e000007945 */ /* 0x000fe20003800200 */
[----:B------:R-:W-:Y:S02]  /*1c40*/  ELECT P1, URZ, PT ;  /* 0x0000000000ff782f */ /* 0x000fe40003820000 */
[----:B------:R-:W-:Y:S01]  /*1c50*/  USHF.R.U32.HI UR4, URZ, 0x4, UR4 ;  /* 0x00000004ff047899 */ /* 0x000fe20008011604 */
[----:B------:R-:W-:Y:S01]  /*1c60*/  UMOV UR16, 0x0 ;  /* 0x0000000000107882 */ /* 0x000fe20000000000 */
[----:B------:R-:W-:Y:S02]  /*1c70*/  UMOV UR17, 0x4100490 ;  /* 0x0410049000117882 */ /* 0x000fe40000000000 */
[----:B------:R-:W-:Y:S01]  /*1c80*/  USGXT.U32 UR4, UR4, 0xe ;  /* 0x0000000e0404789a */ /* 0x000fe20008000000 */
[----:B------:R-:W-:-:S08]  /*1c90*/  UMOV UR5, 0xc0004010 ;  /* 0xc000401000057882 */ /* 0x000fd00000000000 */
[----:B------:R1:W-:Y:S01]  /*1ca0*/  UTCHMMA tmem[UR48], gdesc[UR4], tmem[UR33], tmem[UR16], idesc[UR17], UPT ;  /* 0x00ff1004300079ea */ /* 0x0003e2000b800021 */
[----:B------:R-:W-:Y:S05]  /*1cb0*/  @!P1 BRA `(.L_x_13) ;  /* 0x0000000000149947 */ /* 0x000fea0003800000 */
[----:B-1----:R-:W-:Y:S01]  /*1cc0*/  UMOV UR4, UR6 ;  /* 0x0000000600047c82 */ /* 0x002fe20008000000 */
[----:B------:R-:W-:Y:S02]  /*1cd0*/  UMOV UR5, URZ ;  /* 0x000000ff00057c82 */ /* 0x000fe40008000000 */
[----:B------:R-:W-:Y:S02]  /*1ce0*/  UMOV UR4, UR4 ;  /* 0x0000000400047c82 */ /* 0x000fe40008000000 */
[----:B------:R2:W-:Y:S01]  /*1cf0*/  UTCBAR [UR4], URZ ;  /* 0x000000ff040073e9 */ /* 0x0005e200080000ff */
[----:B------:R-:W-:Y:S02]  /*1d00*/  NOP ;  /* 0x0000000000007918 */ /* 0x000fe40000000000 */
.L_x_13:
[----:B-12---:R-:W-:Y:S05]  /*1d10*/  BSYNC.RECONVERGENT B0 ;  /* 0x0000000000007941 */ /* 0x006fea0003800200 */
.L_x_12:
[----:B------:R-:W-:Y:S05]  /*1d20*/  BRA `(.L_x_14) ;  /* 0x0000000000087947 */ /* 0x000fea0003800000 */
.L_x_11:
[----:B------:R-:W-:-:S09]  /*1d30*/  UISETP.GE.AND UP0, UPT, UR8, URZ, UPT ;  /* 0x000000ff0800728c */ /* 0x000fd2000bf06270 */
[----:B------:R-:W-:Y:S05]  /*1d40*/  BRA.U !UP0, `(.L_x_15) ;  /* 0x0000000d08bc7547 */ /* 0x000fea000b800000 */
.L_x_14:
[----:B------:R-:W-:Y:S01]  /*1d50*/  USHF.R.U32.HI UR39, URZ, 0x4, UR10 ;  /* 0x00000004ff277899 */ /* 0x000fe2000801160a */
[----:B------:R-:W-:Y:S01]  /*1d60*/  LOP3.LUT R25, R25, 0x4, RZ, 0xc0, !PT ;  /* 0x0000000419197812 */ /* 0x000fe200078ec0ff */
[----:B------:R-:W-:Y:S01]  /*1d70*/  USHF.R.U32.HI UR21, URZ, 0x4, UR21 ;  /* 0x00000004ff157899 */ /* 0x000fe20008011615 */
[----:B0--3--:R-:W-:Y:S01]  /*1d80*/  IMAD.MOV.U32 R8, RZ, RZ, RZ ;  /* 0x000000ffff087224 */ /* 0x009fe200078e00ff */
[----:B------:R-:W-:Y:S02]  /*1d90*/  USGXT.U32 UR39, UR39, 0xe ;  /* 0x0000000e2727789a */ /* 0x000fe40008000000 */
[----:B------:R-:W-:Y:S01]  /*1da0*/  USGXT.U32 UR21, UR21, 0xe ;  /* 0x0000000e1515789a */ /* 0x000fe20008000000 */
[----:B------:R-:W-:Y:S01]  /*1db0*/  IMAD.IADD R38, R25, 0x1, R38 ;  /* 0x0000000119267824 */ /* 0x000fe200078e0226 */
[----:B------:R-:W-:Y:S02]  /*1dc0*/  USHF.L.U32 UR19, UR15, 0x4, URZ ;  /* 0x000000040f137899 */ /* 0x000fe400080006ff */
[----:B------:R-:W-:-:S02]  /*1dd0*/  USHF.L.U32 UR20, UR7, 0x4, URZ ;  /* 0x0000000407147899 */ /* 0x000fc400080006ff */
[----:B------:R-:W-:Y:S02]  /*1de0*/  UIADD3 UR16, UP4, UPT, UR39, 0x80, URZ ;  /* 0x0000008027107890 */ /* 0x000fe4000ff9e0ff */
[----:B------:R-:W-:Y:S01]  /*1df0*/  UIADD3 UR14, UP0, UPT, UR21, 0x2, URZ ;  /* 0x00000002150e7890 */ /* 0x000fe2000ff1e0ff */
[----:B------:R-:W-:Y:S01]  /*1e00*/  IMAD.U32 R39, RZ, RZ, UR19 ;  /* 0x00000013ff277e24 */ /* 0x000fe2000f8e00ff */
[----:B------:R-:W-:Y:S01]  /*1e10*/  UIADD3 UR7, UPT, UPT, UR10, 0x3000, URZ ;  /* 0x000030000a077890 */ /* 0x000fe2000fffe0ff */
[----:B------:R-:W-:Y:S01]  /*1e20*/  UMOV UR5, URZ ;  /* 0x000000ff00057c82 */ /* 0x000fe20008000000 */
[----:B------:R-:W-:Y:S01]  /*1e30*/  UMOV UR4, URZ ;  /* 0x000000ff00047c82 */ /* 0x000fe20008000000 */
[----:B------:R-:W-:Y:S02]  /*1e40*/  UIADD3.X UR17, UPT, UPT, UR5, 0x40004040, URZ, UP4, !UPT ;  /* 0x4000404005117890 */ /* 0x000fe4000a7fe4ff */
[----:B------:R-:W-:Y:S02]  /*1e50*/  UIADD3.X UR15, UPT, UPT, UR4, 0x40004040, URZ, UP0, !UPT ;  /* 0x40004040040f7890 */ /* 0x000fe400087fe4ff */
[----:B------:R-:W-:-:S02]  /*1e60*/  USHF.R.U32.HI UR7, URZ, 0x4, UR7 ;  /* 0x00000004ff077899 */ /* 0x000fc40008011607 */
[----:B------:R-:W-:Y:S02]  /*1e70*/  UIADD3 UR40, UP0, UPT, UR16, 0x80, URZ ;  /* 0x0000008010287890 */ /* 0x000fe4000ff1e0ff */
[----:B------:R-:W-:Y:S02]  /*1e80*/  UIADD3 UR42, UP4, UPT, UR16, 0x100, URZ ;  /* 0x00000100102a7890 */ /* 0x000fe4000ff9e0ff */
[----:B------:R-:W-:Y:S02]  /*1e90*/  UIADD3 UR32, UPT, UPT, UR8, 0x30, URZ ;  /* 0x0000003008207890 */ /* 0x000fe4000fffe0ff */
[----:B------:R-:W-:Y:S01]  /*1ea0*/  UISETP.NE.U32.AND UP3, UPT, UR22, URZ, UPT ;  /* 0x000000ff1600728c */ /* 0x000fe2000bf65070 */
[----:B------:R-:W-:Y:S01]  /*1eb0*/  UMOV UR35, 0x1 ;  /* 0x0000000100237882 */ /* 0x000fe20000000000 */
[----:B------:R-:W0:Y:S01]  /*1ec0*/  LDCU UR49, c[0x0][0x3a8] ;  /* 0x00007500ff3177ac */ /* 0x000e220008000800 */
[----:B------:R-:W-:Y:S02]  /*1ed0*/  USGXT.U32 UR34, UR7, 0xe ;  /* 0x0000000e0722789a */ /* 0x000fe40008000000 */
[----:B------:R-:W-:-:S02]  /*1ee0*/  UIADD3.X UR41, UPT, UPT, UR17, URZ, URZ, UP0, !UPT ;  /* 0x000000ff11297290 */ /* 0x000fc400087fe4ff */
[----:B------:R-:W-:Y:S02]  /*1ef0*/  UIADD3.X UR43, UPT, UPT, UR17, URZ, URZ, UP4, !UPT ;  /* 0x000000ff112b7290 */ /* 0x000fe4000a7fe4ff */
[----:B------:R-:W-:Y:S02]  /*1f00*/  UIADD3.64 UR44, UPT, UPT, UR14, 0x2, URZ ;  /* 0x000000020e2c7897 */ /* 0x000fe4000fffe0ff */
[----:B------:R-:W-:Y:S01]  /*1f10*/  UIADD3.64 UR46, UPT, UPT, UR14, 0x4, URZ ;  /* 0x000000040e2e7897 */ /* 0x000fe2000fffe0ff */
[----:B------:R-:W-:Y:S01]  /*1f20*/  UMOV UR8, URZ ;  /* 0x000000ff00087c82 */ /* 0x000fe20008000000 */
[----:B------:R-:W-:Y:S01]  /*1f30*/  UMOV UR37, UR6 ;  /* 0x0000000600257c82 */ /* 0x000fe20008000000 */
[----:B------:R-:W-:-:S09]  /*1f40*/  UMOV UR36, UR20 ;  /* 0x0000001400247c82 */ /* 0x000fd20008000000 */
.L_x_20:
[----:B------:R-:W-:Y:S02]  /*1f50*/  IMAD.U32 R5, RZ, RZ, UR36 ;  /* 0x00000024ff057e24 */ /* 0x000fe4000f8e00ff */
[----:B------:R-:W-:Y:S02]  /*1f60*/  IMAD.U32 R11, RZ, RZ, UR36 ;  /* 0x00000024ff0b7e24 */ /* 0x000fe4000f8e00ff */
[----:B------:R-:W-:Y:S02]  /*1f70*/  IMAD.U32 R7, RZ, RZ, UR36 ;  /* 0x00000024ff077e24 */ /* 0x000fe4000f8e00ff */
[----:B------:R-:W-:Y:S02]  /*1f80*/  IMAD.U32 R13, RZ, RZ, UR36 ;  /* 0x00000024ff0d7e24 */ /* 0x000fe4000f8e00ff */
[----:B------:R-:W-:-:S04]  /*1f90*/  IMAD.WIDE R4, R5, 0x2, R48 ;  /* 0x0000000205047825 */ /* 0x000fc800078e0230 */
[----:B------:R-:W-:Y:S02]  /*1fa0*/  IMAD.WIDE R10, R11, 0x2, R36 ;  /* 0x000000020b0a7825 */ /* 0x000fe400078e0224 */
[----:B------:R-:W2:Y:S02]  /*1fb0*/  LDG.E.U16 R4, desc[UR30][R4.64] ;  /* 0x0000001e04047981 */ /* 0x000ea4000c1e1500 */
[----:B------:R-:W-:Y:S02]  /*1fc0*/  IMAD.WIDE R6, R7, 0x2, R46 ;  /* 0x0000000207067825 */ /* 0x000fe400078e022e */
[----:B------:R-:W3:Y:S02]  /*1fd0*/  LDG.E.U16 R10, desc[UR30][R10.64] ;  /* 0x0000001e0a0a7981 */ /* 0x000ee4000c1e1500 */
[----:B------:R-:W-:Y:S02]  /*1fe0*/  IMAD.WIDE R12, R13, 0x2, R34 ;  /* 0x000000020d0c7825 */ /* 0x000fe400078e0222 */
[----:B------:R-:W4:Y:S04]  /*1ff0*/  LDG.E.U16 R7, desc[UR30][R6.64] ;  /* 0x0000001e06077981 */ /* 0x000f28000c1e1500 */
[----:B------:R-:W5:Y:S01]  /*2000*/  LDG.E.U16 R13, desc[UR30][R12.64] ;  /* 0x0000001e0c0d7981 */ /* 0x000f62000c1e1500 */
[----:B------:R-:W-:-:S02]  /*2010*/  UMOV UR6, 0x1 ;  /* 0x0000000100067882 */ /* 0x000fc40000000000 */
[----:B------:R-:W-:-:S04]  /*2020*/  @!UP2 UIADD3 UR6, UPT, UPT, -UR6, 0x100000, URZ ;  /* 0x001000000606a890 */ /* 0x000fc8000fffe1ff */
[----:B------:R-:W-:Y:S02]  /*2030*/  @!UP2 USHF.L.U32 UR7, UR6, 0xb, URZ ;  /* 0x0000000b0607a899 */ /* 0x000fe400080006ff */
[----:B------:R-:W-:Y:S01]  /*2040*/  @!UP2 USHF.L.U32 UR6, UR6, 0x1, URZ ;  /* 0x000000010606a899 */ /* 0x000fe200080006ff */
[----:B------:R-:W-:Y:S01]  /*2050*/  VOTEU.ALL UP0, P4 ;  /* 0x0000000000ff7886 */ /* 0x000fe20002000000 */
[----:B--2---:R1:W-:Y:S04]  /*2060*/  STS.U16 [R23+UR10+0x2800], R4 ;  /* 0x0028000417007988 */ /* 0x0043e8000800040a */
[----:B---3--:R1:W-:Y:S04]  /*2070*/  STS.U16 [R23+UR10+0x2c00], R10 ;  /* 0x002c000a17007988 */ /* 0x0083e8000800040a */
[----:B----4-:R1:W-:Y:S04]  /*2080*/  STS.U16 [R22+UR10+0x2a00], R7 ;  /* 0x002a000716007988 */ /* 0x0103e8000800040a */
[----:B-----5:R1:W-:Y:S01]  /*2090*/  STS.U16 [R22+UR10+0x2e00], R13 ;  /* 0x002e000d16007988 */ /* 0x0203e2000800040a */
[----:B------:R2:W-:Y:S06]  /*20a0*/  MEMBAR.ALL.CTA ;  /* 0x0000000000007992 */ /* 0x0005ec0000008000 */
[----:B--2---:R-:W-:Y:S04]  /*20b0*/  FENCE.VIEW.ASYNC.S ;  /* 0x00000000000073c6 */ /* 0x004fe80000000000 */
[----:B------:R-:W2:Y:S02]  /*20c0*/  FENCE.VIEW.ASYNC.S ;  /* 0x00000000000073c6 */ /* 0x000ea40000000000 */
[----:B--2---:R1:W2:Y:S02]  /*20d0*/  @!UP0 SYNCS.EXCH.64 URZ, [UR10+0x3810], UR6 ;  /* 0x003810060aff85b2 */ /* 0x0042a40008000100 */
[----:B--2---:R-:W-:Y:S06]  /*20e0*/  BAR.SYNC.DEFER_BLOCKING 0x0 ;  /* 0x0000000000007b1d */ /* 0x004fec0000010000 */
[----:B-1----:R-:W-:Y:S05]  /*20f0*/  BRA.U UP3, `(.L_x_16) ;  /* 0x0000000103547547 */ /* 0x002fea000b800000 */
[----:B------:R-:W-:Y:S01]  /*2100*/  UIADD3 UR6, UPT, UPT, UR10, 0x3810, URZ ;  /* 0x000038100a067890 */ /* 0x000fe2000fffe0ff */
[----:B------:R-:W-:Y:S01]  /*2110*/  UMOV UR24, UR39 ;  /* 0x0000002700187c82 */ /* 0x000fe20008000000 */
[----:B------:R-:W-:Y:S01]  /*2120*/  UMOV UR25, 0x40004040 ;  /* 0x4000404000197882 */ /* 0x000fe20000000000 */
[----:B------:R-:W-:Y:S01]  /*2130*/  UMOV UR22, UR21 ;  /* 0x0000001500167c82 */ /* 0x000fe20008000000 */
[----:B------:R-:W-:Y:S01]  /*2140*/  UMOV UR23, 0x40004040 ;  /* 0x4000404000177882 */ /* 0x000fe20000000000 */
[----:B------:R-:W-:Y:S01]  /*2150*/  UMOV UR26, 0x0 ;  /* 0x00000000001a7882 */ /* 0x000fe20000000000 */
[----:B------:R-:W-:Y:S01]  /*2160*/  UMOV UR27, 0x4048490 ;  /* 0x04048490001b7882 */ /* 0x000fe20000000000 */
[----:B------:R-:W-:Y:S01]  /*2170*/  UMOV UR28, 0x0 ;  /* 0x00000000001c7882 */ /* 0x000fe20000000000 */
[----:B------:R-:W-:Y:S01]  /*2180*/  UMOV UR29, 0x4048490 ;  /* 0x04048490001d7882 */ /* 0x000fe20000000000 */
[----:B------:R-:W-:Y:S01]  /*2190*/  UMOV UR50, 0x0 ;  /* 0x0000000000327882 */ /* 0x000fe20000000000 */
[----:B------:R-:W-:Y:S01]  /*21a0*/  UMOV UR51, 0x4048490 ;  /* 0x0404849000337882 */ /* 0x000fe20000000000 */
[----:B------:R1:W-:Y:S01]  /*21b0*/  UTCHMMA gdesc[UR24], gdesc[UR22], tmem[UR12], tmem[UR26], idesc[UR27], !UPT ;  /* 0x00ff1a16180075ea */ /* 0x0003e2000f80000c */
[----:B------:R-:W-:Y:S01]  /*21c0*/  UMOV UR7, URZ ;  /* 0x000000ff00077c82 */ /* 0x000fe20008000000 */
        /* <DEDUP_REMOVED lines=8> */
.L_x_16:
[----:B------:R-:W2:Y:S02]  /*2250*/  SYNCS.PHASECHK.TRANS64.TRYWAIT P1, [UR10+0x3810], RZ ;  /* 0x003810ffff0075a7 */ /* 0x000ea4000802110a */
[----:B--2---:R-:W-:Y:S05]  /*2260*/  @!P1 BRA `(.L_x_17) ;  /* 0x0000001800cc9947 */ /* 0x004fea0003800000 */
.L_x_25:
[----:B------:R-:W-:Y:S01]  /*2270*/  BAR.SYNC.DEFER_BLOCKING 0x0 ;  /* 0x0000000000007b1d */ /* 0x000fe20000010000 */
[----:B------:R-:W-:Y:S01]  /*2280*/  IADD3 R9, P1, PT, R38, UR5, RZ ;  /* 0x0000000526097c10 */ /* 0x000fe2000ff3e0ff */
[----:B------:R-:W-:-:S03]  /*2290*/  IMAD.U32 R15, R8, -0x80000000, RZ ;  /* 0x80000000080f7824 */ /* 0x000fc600078e00ff */
[C---:B------:R-:W-:Y:S01]  /*22a0*/  IADD3 R11, P2, PT, R9.reuse, 0x10, RZ ;  /* 0x00000010090b7810 */ /* 0x040fe20007f5e0ff */
[----:B------:R-:W-:Y:S01]  /*22b0*/  IMAD.X R10, RZ, RZ, UR8, P1 ;  /* 0x00000008ff0a7e24 */ /* 0x000fe200088e06ff */
[----:B------:R-:W-:Y:S01]  /*22c0*/  IADD3 R13, P3, PT, R9, 0x12, RZ ;  /* 0x00000012090d7810 */ /* 0x000fe20007f7e0ff */
[----:B------:R-:W-:Y:S01]  /*22d0*/  LDTM.16dp32bit_t0_t15.x4 R4, tmem[UR11] ;  /* 0x0000000b000479ee */ /* 0x000fe20008900000 */
[----:B------:R-:W2:Y:S01]  /*22e0*/  LDTM.16dp32bit_t16_t31.x4 R4, tmem[UR11+0x4] ;  /* 0x0000040b000479ee */ /* 0x000ea20008920000 */
[-C--:B------:R-:W-:Y:S01]  /*22f0*/  ISETP.GT.U32.AND P1, PT, R11, R24.reuse, PT ;  /* 0x000000180b00720c */ /* 0x080fe20003f24070 */
[--C-:B------:R-:W-:Y:S01]  /*2300*/  IMAD.X R12, RZ, RZ, R10.reuse, P2 ;  /* 0x000000ffff0c7224 */ /* 0x100fe200010e060a */
[----:B------:R-:W-:Y:S01]  /*2310*/  IADD3 R9, P2, PT, R9, 0x13, RZ ;  /* 0x0000001309097810 */ /* 0x000fe20007f5e0ff */
[--C-:B------:R-:W-:Y:S01]  /*2320*/  IMAD.X R14, RZ, RZ, R10.reuse, P3 ;  /* 0x000000ffff0e7224 */ /* 0x100fe200018e060a */
[-C--:B------:R-:W-:Y:S02]  /*2330*/  ISETP.GE.U32.AND P3, PT, R11, R24.reuse, PT ;  /* 0x000000180b00720c */ /* 0x080fe40003f66070 */
[----:B------:R-:W-:Y:S01]  /*2340*/  ISETP.GT.U32.AND.EX P1, PT, R12, RZ, PT, P1 ;  /* 0x000000ff0c00720c */ /* 0x000fe20003f24110 */
[----:B------:R-:W-:Y:S01]  /*2350*/  IMAD.X R10, RZ, RZ, R10, P2 ;  /* 0x000000ffff0a7224 */ /* 0x000fe200010e060a */
[----:B------:R-:W-:-:S02]  /*2360*/  ISETP.GT.U32.AND P2, PT, R13, R24, PT ;  /* 0x000000180d00720c */ /* 0x000fc40003f44070 */
[----:B------:R-:W-:Y:S02]  /*2370*/  ISETP.GE.U32.AND.EX P3, PT, R12, RZ, PT, P3 ;  /* 0x000000ff0c00720c */ /* 0x000fe40003f66130 */
[----:B------:R-:W-:Y:S01]  /*2380*/  ISETP.GT.U32.AND.EX P2, PT, R14, RZ, PT, P2 ;  /* 0x000000ff0e00720c */ /* 0x000fe20003f44120 */
[----:B------:R-:W3:Y:S01]  /*2390*/  @!P4 SYNCS.CCTL.IV [UR10+0x3810] ;  /* 0x00381000ff00c9b1 */ /* 0x000ee2000800000a */
[----:B------:R-:W-:Y:S01]  /*23a0*/  NOP ;  /* 0x0000000000007918 */ /* 0x000fe20000000000 */
[----:B0-2---:R-:W-:Y:S01]  /*23b0*/  FMUL R4, R4, UR49 ;  /* 0x0000003104047c20 */ /* 0x005fe20008400000 */
[----:B------:R-:W-:Y:S01]  /*23c0*/  FMUL R5, R5, UR49 ;  /* 0x0000003105057c20 */ /* 0x000fe20008400000 */
[----:B------:R-:W-:Y:S01]  /*23d0*/  FMUL R6, R6, UR49 ;  /* 0x0000003106067c20 */ /* 0x000fe20008400000 */
[----:B------:R-:W-:Y:S02]  /*23e0*/  FMUL R7, R7, UR49 ;  /* 0x0000003107077c20 */ /* 0x000fe40008400000 */
[----:B------:R-:W-:-:S02]  /*23f0*/  FSEL R11, R4, -INF , !P1 ;  /* 0xff800000040b7808 */ /* 0x000fc40004800000 */
[----:B------:R-:W-:Y:S02]  /*2400*/  ISETP.GT.U32.AND P1, PT, R9, R24, PT ;  /* 0x000000180900720c */ /* 0x000fe40003f24070 */
[----:B------:R-:W-:Y:S02]  /*2410*/  FSEL R9, R5, -INF , !P3 ;  /* 0xff80000005097808 */ /* 0x000fe40005800000 */
[----:B------:R-:W-:Y:S02]  /*2420*/  ISETP.GT.U32.AND.EX P1, PT, R10, RZ, PT, P1 ;  /* 0x000000ff0a00720c */ /* 0x000fe40003f24110 */
[----:B------:R-:W-:Y:S02]  /*2430*/  FSEL R10, R6, -INF , !P2 ;  /* 0xff800000060a7808 */ /* 0x000fe40005000000 */
[----:B------:R-:W-:Y:S02]  /*2440*/  FSEL R7, R7, -INF , !P1 ;  /* 0xff80000007077808 */ /* 0x000fe40004800000 */
[----:B------:R-:W-:-:S02]  /*2450*/  FMNMX3 R4, R11, R9, R10, !PT ;  /* 0x000000090b047276 */ /* 0x000fc4000780000a */
[----:B------:R-:W-:Y:S02]  /*2460*/  LOP3.LUT R6, R0, 0xff, RZ, 0xc0, !PT ;  /* 0x000000ff00067812 */ /* 0x000fe400078ec0ff */
[----:B------:R-:W-:Y:S02]  /*2470*/  FMNMX R4, R7, R4, !PT ;  /* 0x0000000407047209 */ /* 0x000fe40007800000 */
[----:B------:R-:W-:-:S03]  /*2480*/  LEA R17, R6, UR10, 0x2 ;  /* 0x0000000a06117c11 */ /* 0x000fc6000f8e10ff */
[----:B------:R-:W0:Y:S02]  /*2490*/  SHFL.BFLY PT, R5, R4, 0x10, 0x1f ;  /* 0x0e001f0004057f89 */ /* 0x000e2400000e0000 */
[----:B0-----:R-:W-:-:S05]  /*24a0*/  FMNMX R5, R4, R5, !PT ;  /* 0x0000000504057209 */ /* 0x001fca0007800000 */
[----:B---3--:R-:W-:Y:S01]  /*24b0*/  @!P5 STS [R20+UR10+0x2800], R5 ;  /* 0x002800051400d988 */ /* 0x008fe2000800080a */
[----:B------:R-:W-:Y:S06]  /*24c0*/  BAR.SYNC.DEFER_BLOCKING 0x0 ;  /* 0x0000000000007b1d */ /* 0x000fec0000010000 */
[----:B------:R-:W0:Y:S04]  /*24d0*/  @!P6 LDS R25, [R17+0x2800] ;  /* 0x002800001119e984 */ /* 0x000e280000000800 */
[----:B0-----:R-:W0:Y:S02]  /*24e0*/  SHFL.BFLY PT, R6, R25, 0x1, 0x1f ;  /* 0x0c201f0019067f89 */ /* 0x001e2400000e0000 */
[----:B0-----:R-:W-:-:S05]  /*24f0*/  FMNMX R6, R25, R6, !PT ;  /* 0x0000000619067209 */ /* 0x001fca0007800000 */
[----:B------:R-:W-:Y:S01]  /*2500*/  @P0 STS [R17+0x2800], R6 ;  /* 0x0028000611000388 */ /* 0x000fe20000000800 */
[----:B------:R-:W-:Y:S06]  /*2510*/  BAR.SYNC.DEFER_BLOCKING 0x0 ;  /* 0x0000000000007b1d */ /* 0x000fec0000010000 */
[----:B------:R-:W0:Y:S02]  /*2520*/  LDS R42, [R21+UR10+0x2800] ;  /* 0x0028000a152a7984 */ /* 0x000e240008000800 */
[----:B0-----:R-:W-:-:S05]  /*2530*/  FMNMX R42, R42, R45, !PT ;  /* 0x0000002d2a2a7209 */ /* 0x001fca0007800000 */
[----:B------:R-:W-:-:S04]  /*2540*/  FADD R4, R11, -R42 ;  /* 0x8000002a0b047221 */ /* 0x000fc80000000000 */
[----:B------:R-:W-:Y:S01]  /*2550*/  FMUL R12, R4, 1.4426950216293334961 ;  /* 0x3fb8aa3b040c7820 */ /* 0x000fe20000400000 */
[----:B------:R-:W-:Y:S01]  /*2560*/  FADD R4, R9, -R42 ;  /* 0x8000002a09047221 */ /* 0x000fe20000000000 */
[----:B------:R-:W-:-:S04]  /*2570*/  IMAD.WIDE R8, R39, 0x2, R30 ;  /* 0x0000000227087825 */ /* 0x000fc800078e021e */
[----:B------:R-:W-:Y:S01]  /*2580*/  FMUL R13, R4, 1.4426950216293334961 ;  /* 0x3fb8aa3b040d7820 */ /* 0x000fe20000400000 */
[--C-:B------:R-:W-:Y:S01]  /*2590*/  FADD R4, R10, -R42.reuse ;  /* 0x8000002a0a047221 */ /* 0x100fe20000000000 */
[----:B------:R-:W-:Y:S03]  /*25a0*/  MUFU.EX2 R12, R12 ;  /* 0x0000000c000c7308 */ /* 0x000fe60000000800 */
[----:B------:R-:W-:Y:S01]  /*25b0*/  FMUL R5, R4, 1.4426950216293334961 ;  /* 0x3fb8aa3b04057820 */ /* 0x000fe20000400000 */
[----:B------:R-:W-:-:S04]  /*25c0*/  FADD R4, R7, -R42 ;  /* 0x8000002a07047221 */ /* 0x000fc80000000000 */
[----:B------:R-:W0:Y:S01]  /*25d0*/  MUFU.EX2 R13, R13 ;  /* 0x0000000d000d7308 */ /* 0x000e220000000800 */
[----:B------:R-:W-:-:S07]  /*25e0*/  FMUL R4, R4, 1.4426950216293334961 ;  /* 0x3fb8aa3b04047820 */ /* 0x000fce0000400000 */
[----:B------:R-:W2:Y:S08]  /*25f0*/  MUFU.EX2 R51, R5 ;  /* 0x0000000500337308 */ /* 0x000eb00000000800 */
[----:B------:R3:W4:Y:S01]  /*2600*/  MUFU.EX2 R16, R4 ;  /* 0x0000000400107308 */ /* 0x0007220000000800 */
[----:B0-----:R-:W-:-:S04]  /*2610*/  FADD R6, R12, R13 ;  /* 0x0000000d0c067221 */ /* 0x001fc80000000000 */
[----:B--2---:R-:W-:Y:S01]  /*2620*/  FADD R6, R51, R6 ;  /* 0x0000000633067221 */ /* 0x004fe20000000000 */
[----:B---3--:R-:W-:-:S04]  /*2630*/  IMAD.WIDE R4, R39, 0x2, R26 ;  /* 0x0000000227047825 */ /* 0x008fc800078e021a */
[----:B----4-:R-:W-:-:S05]  /*2640*/  FADD R6, R16, R6 ;  /* 0x0000000610067221 */ /* 0x010fca0000000000 */
[----:B------:R-:W0:Y:S02]  /*2650*/  SHFL.BFLY PT, R7, R6, 0x10, 0x1f ;  /* 0x0e001f0006077f89 */ /* 0x000e2400000e0000 */
[----:B0-----:R-:W-:Y:S01]  /*2660*/  FADD R7, R6, R7 ;  /* 0x0000000706077221 */ /* 0x001fe20000000000 */
[----:B------:R-:W-:Y:S06]  /*2670*/  BAR.SYNC.DEFER_BLOCKING 0x0 ;  /* 0x0000000000007b1d */ /* 0x000fec0000010000 */
[----:B------:R0:W-:Y:S02]  /*2680*/  @!P5 STS [R20+UR10+0x2800], R7 ;  /* 0x002800071400d988 */ /* 0x0001e4000800080a */
[----:B------:R-:W-:Y:S01]  /*2690*/  BAR.SYNC.DEFER_BLOCKING 0x0 ;  /* 0x0000000000007b1d */ /* 0x000fe20000010000 */
[----:B0-----:R-:W-:-:S05]  /*26a0*/  IMAD.WIDE R6, R39, 0x2, R28 ;  /* 0x0000000227067825 */ /* 0x001fca00078e021c */
[----:B------:R-:W0:Y:S04]  /*26b0*/  @!P6 LDS R41, [R17+0x2800] ;  /* 0x002800001129e984 */ /* 0x000e280000000800 */
[----:B0-----:R-:W0:Y:S02]  /*26c0*/  SHFL.BFLY PT, R10, R41, 0x1, 0x1f ;  /* 0x0c201f00290a7f89 */ /* 0x001e2400000e0000 */
[----:B0-----:R-:W-:Y:S01]  /*26d0*/  FADD R14, R41, R10 ;  /* 0x0000000a290e7221 */ /* 0x001fe20000000000 */
[----:B------:R-:W-:-:S04]  /*26e0*/  IMAD.WIDE R10, R39, 0x2, R32 ;  /* 0x00000002270a7825 */ /* 0x000fc800078e0220 */
[----:B------:R0:W-:Y:S01]  /*26f0*/  @P0 STS [R17+0x2800], R14 ;  /* 0x0028000e11000388 */ /* 0x0001e20000000800 */
[----:B------:R-:W-:Y:S06]  /*2700*/  BAR.SYNC.DEFER_BLOCKING 0x0 ;  /* 0x0000000000007b1d */ /* 0x000fec0000010000 */
[----:B------:R0:W2:Y:S01]  /*2710*/  LDS R43, [R21+UR10+0x2800] ;  /* 0x0028000a152b7984 */ /* 0x0000a20008000800 */
[----:B------:R-:W3:Y:S02]  /*2720*/  SYNCS.PHASECHK.TRANS64.TRYWAIT P1, [UR37], R15 ;  /* 0x0000000fff0075a7 */ /* 0x000ee40008021125 */
[----:B0-23--:R-:W-:Y:S05]  /*2730*/  @!P1 BRA `(.L_x_18) ;  /* 0x0000001400a49947 */ /* 0x00dfea0003800000 */
.L_x_26:
[----:B------:R-:W2:Y:S04]  /*2740*/  LDG.E.U16 R52, desc[UR30][R10.64] ;  /* 0x0000001e0a347981 */ /* 0x000ea8000c1e1500 */
[----:B------:R-:W3:Y:S04]  /*2750*/  LDG.E.U16 R54, desc[UR30][R8.64] ;  /* 0x0000001e08367981 */ /* 0x000ee8000c1e1500 */
[----:B------:R-:W4:Y:S04]  /*2760*/  LDG.E.U16 R56, desc[UR30][R6.64] ;  /* 0x0000001e06387981 */ /* 0x000f28000c1e1500 */
[----:B------:R-:W5:Y:S01]  /*2770*/  LDG.E.U16 R58, desc[UR30][R4.64] ;  /* 0x0000001e043a7981 */ /* 0x000f62000c1e1500 */
[----:B------:R-:W-:Y:S01]  /*2780*/  F2FP.BF16.F32.PACK_AB R50, R13, R12 ;  /* 0x0000000c0d32723e */ /* 0x000fe200000010ff */
[----:B------:R-:W-:Y:S01]  /*2790*/  FADD R44, -R42, R45 ;  /* 0x0000002d2a2c7221 */ /* 0x000fe20000000100 */
[----:B------:R-:W-:Y:S01]  /*27a0*/  F2FP.BF16.F32.PACK_AB R51, R16, R51 ;  /* 0x000000331033723e */ /* 0x000fe200000010ff */
[----:B------:R-:W-:-:S02]  /*27b0*/  ULEA UR37, UR35, UR10, 0x3 ;  /* 0x0000000a23257291 */ /* 0x000fc4000f8e18ff */
[----:B------:R-:W-:Y:S01]  /*27c0*/  FMUL R44, R44, 1.4426950216293334961 ;  /* 0x3fb8aa3b2c2c7820 */ /* 0x000fe20000400000 */
[----:B------:R-:W-:Y:S01]  /*27d0*/  STTM.16dp32bit_t0_t15.x2 tmem[UR18], R50 ;  /* 0x00000032000079ed */ /* 0x000fe20008880012 */
[----:B------:R-:W-:Y:S01]  /*27e0*/  STTM.16dp32bit_t16_t31.x2 tmem[UR18+0x2], R50 ;  /* 0x00000232000079ed */ /* 0x000fe200088a0012 */
[----:B------:R-:W-:Y:S01]  /*27f0*/  UIADD3 UR37, UPT, UPT, UR37, 0x3800, URZ ;  /* 0x0000380025257890 */ /* 0x000fe2000fffe0ff */
[----:B-1----:R-:W-:Y:S02]  /*2800*/  UMOV UR24, UR4 ;  /* 0x0000000400187c82 */ /* 0x002fe40008000000 */
[----:B------:R-:W0:Y:S01]  /*2810*/  MUFU.EX2 R44, R44 ;  /* 0x0000002c002c7308 */ /* 0x000e220000000800 */
[----:B--2---:R1:W-:Y:S04]  /*2820*/  STS.U16 [R3+UR10+0x3000], R52 ;  /* 0x0030003403007988 */ /* 0x0043e8000800040a */
[----:B---3--:R1:W-:Y:S04]  /*2830*/  STS.U16 [R3+UR10+0x3200], R54 ;  /* 0x0032003603007988 */ /* 0x0083e8000800040a */
[----:B----4-:R1:W-:Y:S04]  /*2840*/  STS.U16 [R3+UR10+0x3400], R56 ;  /* 0x0034003803007988 */ /* 0x0103e8000800040a */
[----:B-----5:R1:W-:Y:S01]  /*2850*/  STS.U16 [R3+UR10+0x3600], R58 ;  /* 0x0036003a03007988 */ /* 0x0203e2000800040a */
[----:B------:R-:W2:Y:S02]  /*2860*/  FENCE.VIEW.ASYNC.T ;  /* 0x00000000000073c6 */ /* 0x000ea40000000200 */
[----:B--2---:R-:W-:Y:S06]  /*2870*/  BAR.SYNC.DEFER_BLOCKING 0x0 ;  /* 0x0000000000007b1d */ /* 0x004fec0000010000 */
[----:B------:R-:W-:Y:S01]  /*2880*/  LDTM.16dp32bit_t0_t15.x16 R4, tmem[UR13] ;  /* 0x0000000d000479ee */ /* 0x000fe20008a00000 */
[----:B------:R-:W0:Y:S01]  /*2890*/  LDTM.16dp32bit_t16_t31.x16 R4, tmem[UR13+0x10] ;  /* 0x0000100d000479ee */ /* 0x000e220008a20000 */
[----:B------:R-:W-:Y:S01]  /*28a0*/  NOP ;  /* 0x0000000000007918 */ /* 0x000fe20000000000 */
[C---:B0-----:R-:W-:Y:S01]  /*28b0*/  FMUL R4, R44.reuse, R4 ;  /* 0x000000042c047220 */ /* 0x041fe20000400000 */
        /* <DEDUP_REMOVED lines=16> */
[----:B------:R1:W-:Y:S01]  /*29c0*/  STTM.16dp32bit_t16_t31.x16 tmem[UR13+0x10], R4 ;  /* 0x00001004000079ed */ /* 0x0003e20008a2000d */
[----:B------:R-:W0:Y:S02]  /*29d0*/  FENCE.VIEW.ASYNC.T ;  /* 0x00000000000073c6 */ /* 0x000e240000000200 */
[----:B0-----:R-:W-:Y:S06]  /*29e0*/  BAR.SYNC.DEFER_BLOCKING 0x0 ;  /* 0x0000000000007b1d */ /* 0x001fec0000010000 */
[----:B------:R0:W-:Y:S06]  /*29f0*/  MEMBAR.ALL.CTA ;  /* 0x0000000000007992 */ /* 0x0001ec0000008000 */
[----:B0-----:R-:W0:Y:S02]  /*2a00*/  FENCE.VIEW.ASYNC.S ;  /* 0x00000000000073c6 */ /* 0x001e240000000000 */
[----:B0-----:R-:W-:Y:S06]  /*2a10*/  BAR.SYNC.DEFER_BLOCKING 0x0 ;  /* 0x0000000000007b1d */ /* 0x001fec0000010000 */
[----:B------:R-:W-:Y:S05]  /*2a20*/  BRA.U UP3, `(.L_x_19) ;  /* 0x0000000103287547 */ /* 0x000fea000b800000 */
[----:B------:R-:W-:Y:S01]  /*2a30*/  UMOV UR6, UR37 ;  /* 0x0000002500067c82 */ /* 0x000fe20008000000 */
[----:B------:R-:W-:Y:S01]  /*2a40*/  UMOV UR7, URZ ;  /* 0x000000ff00077c82 */ /* 0x000fe20008000000 */
[----:B------:R-:W-:Y:S01]  /*2a50*/  UMOV UR22, UR34 ;  /* 0x0000002200167c82 */ /* 0x000fe20008000000 */
[----:B------:R-:W-:Y:S01]  /*2a60*/  UMOV UR23, 0xc0004010 ;  /* 0xc000401000177882 */ /* 0x000fe20000000000 */
[----:B------:R-:W-:Y:S01]  /*2a70*/  UMOV UR26, 0x0 ;  /* 0x00000000001a7882 */ /* 0x000fe20000000000 */
[----:B------:R-:W-:Y:S01]  /*2a80*/  UMOV UR27, 0x4100490 ;  /* 0x04100490001b7882 */ /* 0x000fe20000000000 */
[----:B------:R-:W-:Y:S01]  /*2a90*/  UMOV UR6, UR6 ;  /* 0x0000000600067c82 */ /* 0x000fe20008000000 */
[----:B------:R0:W-:Y:S01]  /*2aa0*/  UTCHMMA tmem[UR48], gdesc[UR22], tmem[UR33], tmem[UR26], idesc[UR27], UPT ;  /* 0x00ff1a16300079ea */ /* 0x0001e2000b800021 */
[----:B------:R0:W-:Y:S01]  /*2ab0*/  UTCBAR [UR6], URZ ;  /* 0x000000ff060073e9 */ /* 0x0001e200080000ff */
[----:B------:R-:W-:Y:S02]  /*2ac0*/  NOP ;  /* 0x0000000000007918 */ /* 0x000fe40000000000 */
.L_x_19:
[----:B------:R-:W-:Y:S01]  /*2ad0*/  UIADD3 UR5, UP0, UPT, UR5, 0x10, URZ ;  /* 0x0000001005057890 */ /* 0x000fe2000ff1e0ff */
[----:B------:R-:W-:Y:S01]  /*2ae0*/  FFMA R40, R44, R40, R43 ;  /* 0x000000282c287223 */ /* 0x000fe2000000002b */
[----:B------:R-:W-:Y:S01]  /*2af0*/  UIADD3 UR35, UPT, UPT, UR35, 0x1, URZ ;  /* 0x0000000123237890 */ /* 0x000fe2000fffe0ff */
[----:B------:R-:W-:Y:S01]  /*2b00*/  VIADD R39, R39, UR19 ;  /* 0x0000001327277c36 */ /* 0x000fe20008000000 */
[----:B------:R-:W-:Y:S01]  /*2b10*/  UIADD3.X UR8, UPT, UPT, URZ, UR8, URZ, UP0, !UPT ;  /* 0x00000008ff087290 */ /* 0x000fe200087fe4ff */
[----:B-1----:R-:W-:Y:S01]  /*2b20*/  IMAD.U32 R8, RZ, RZ, UR24 ;  /* 0x00000018ff087e24 */ /* 0x002fe2000f8e00ff */
[----:B------:R-:W-:Y:S01]  /*2b30*/  UISETP.GE.U32.AND UP0, UPT, UR5, UR32, UPT ;  /* 0x000000200500728c */ /* 0x000fe2000bf06070 */
[----:B------:R-:W-:Y:S01]  /*2b40*/  IMAD.MOV.U32 R45, RZ, RZ, R42 ;  /* 0x000000ffff2d7224 */ /* 0x000fe200078e002a */
[----:B------:R-:W-:Y:S02]  /*2b50*/  UISETP.GT.AND UP4, UPT, UR35, 0x1, UPT ;  /* 0x000000012300788c */ /* 0x000fe4000bf84270 */
[----:B------:R-:W-:-:S02]  /*2b60*/  UISETP.GE.U32.AND.EX UP0, UPT, UR8, URZ, UPT, UP0 ;  /* 0x000000ff0800728c */ /* 0x000fc4000bf06100 */
[----:B0-----:R-:W-:Y:S02]  /*2b70*/  USEL UR6, URZ, 0x1, !UP4 ;  /* 0x00000001ff067887 */ /* 0x001fe4000e000000 */
[----:B------:R-:W-:Y:S02]  /*2b80*/  UIADD3 UR36, UPT, UPT, UR20, UR36, URZ ;  /* 0x0000002414247290 */ /* 0x000fe4000fffe0ff */
[----:B------:R-:W-:Y:S02]  /*2b90*/  USEL UR35, UR35, URZ, !UP4 ;  /* 0x000000ff23237287 */ /* 0x000fe4000e000000 */
[----:B------:R-:W-:Y:S01]  /*2ba0*/  ULOP3.LUT UR4, UR4, UR6, URZ, 0x3c, !UPT ;  /* 0x0000000604047292 */ /* 0x000fe2000f8e3cff */
[----:B------:R-:W-:Y:S11]  /*2bb0*/  BRA.U !UP0, `(.L_x_20) ;  /* 0xfffffff108e47547 */ /* 0x000ff6000b83ffff */
[----:B------:R-:W-:Y:S01]  /*2bc0*/  UISETP.GE.AND UP0, UPT, UR38, 0x1, UPT ;  /* 0x000000012600788c */ /* 0x000fe2000bf06270 */
[----:B------:R-:W-:-:S08]  /*2bd0*/  IMAD.MOV.U32 R45, RZ, RZ, R42 ;  /* 0x000000ffff2d7224 */ /* 0x000fd000078e002a */
[----:B------:R-:W-:Y:S05]  /*2be0*/  BRA.U !UP0, `(.L_x_15) ;  /* 0x0000000108147547 */ /* 0x000fea000b800000 */
[----:B------:R-:W-:-:S06]  /*2bf0*/  USHF.L.U32 UR4, UR24, 0x1f, URZ ;  /* 0x0000001f18047899 */ /* 0x000fcc00080006ff */
[----:B------:R-:W-:-:S04]  /*2c00*/  IMAD.U32 R3, RZ, RZ, UR4 ;  /* 0x00000004ff037e24 */ /* 0x000fc8000f8e00ff */
[----:B------:R-:W0:Y:S02]  /*2c10*/  SYNCS.PHASECHK.TRANS64.TRYWAIT P0, [UR37], R3 ;  /* 0x00000003ff0075a7 */ /* 0x000e240008001125 */
[----:B0-----:R-:W-:Y:S05]  /*2c20*/  @!P0 BRA `(.L_x_21) ;  /* 0x0000001000748947 */ /* 0x001fea0003800000 */
.L_x_27:
[----:B------:R-:W-:-:S07]  /*2c30*/  IMAD.MOV.U32 R45, RZ, RZ, R42 ;  /* 0x000000ffff2d7224 */ /* 0x000fce00078e002a */
.L_x_15:
[----:B------:R-:W-:Y:S01]  /*2c40*/  BAR.SYNC.DEFER_BLOCKING 0x0 ;  /* 0x0000000000007b1d */ /* 0x000fe20000010000 */
[C---:B------:R-:W-:Y:S01]  /*2c50*/  IMAD.SHL.U32 R3, R0.reuse, 0x20, RZ ;  /* 0x0000002000037824 */ /* 0x040fe200078e00ff */
[----:B------:R-:W-:Y:S01]  /*2c60*/  SHF.R.S32.HI R21, RZ, 0x5, R0 ;  /* 0x00000005ff157819 */ /* 0x000fe20000011400 */
[----:B------:R-:W-:Y:S01]  /*2c70*/  IMAD.SHL.U32 R20, R0, 0x10, RZ ;  /* 0x0000001000147824 */ /* 0x000fe200078e00ff */
[----:B------:R-:W-:Y:S01]  /*2c80*/  FSETP.GT.AND P0, PT, |R40|, 8.50705917302346158658e+37, PT ;  /* 0x7e8000002800780b */ /* 0x000fe20003f04200 */
[----:B------:R-:W-:Y:S01]  /*2c90*/  IMAD.SHL.U32 R25, R0, 0x80, RZ ;  /* 0x0000008000197824 */ /* 0x000fe200078e00ff */
[----:B------:R-:W-:Y:S01]  /*2ca0*/  LOP3.LUT R3, R3, 0x300, RZ, 0xc0, !PT ;  /* 0x0000030003037812 */ /* 0x000fe200078ec0ff */
[----:B------:R-:W-:Y:S01]  /*2cb0*/  IMAD.MOV.U32 R32, RZ, RZ, 0x3dc6b27f ;  /* 0x3dc6b27fff207424 */ /* 0x000fe200078e00ff */
[----:B------:R-:W-:Y:S01]  /*2cc0*/  SGXT R21, R21, 0x1 ;  /* 0x000000011515781a */ /* 0x000fe20000000200 */
[----:B------:R-:W1:Y:S01]  /*2cd0*/  LDCU.64 UR4, c[0x0][0x3e0] ;  /* 0x00007c00ff0477ac */ /* 0x000e620008000a00 */
[----:B------:R-:W-:-:S02]  /*2ce0*/  LOP3.LUT R22, R3, 0x870, R20, 0xf8, !PT ;  /* 0x0000087003167812 */ /* 0x000fc400078ef814 */
[----:B------:R-:W-:Y:S02]  /*2cf0*/  FSETP.GEU.AND P2, PT, |R40|, 1.175494350822287508e-38, PT ;  /* 0x008000002800780b */ /* 0x000fe40003f4e200 */
[----:B------:R-:W-:Y:S02]  /*2d00*/  LOP3.LUT R3, R0, 0xf0, RZ, 0xc0, !PT ;  /* 0x000000f000037812 */ /* 0x000fe400078ec0ff */
[----:B------:R-:W-:Y:S02]  /*2d10*/  LOP3.LUT R20, R20, 0x30, RZ, 0xc0, !PT ;  /* 0x0000003014147812 */ /* 0x000fe400078ec0ff */
[----:B------:R-:W-:Y:S01]  /*2d20*/  LOP3.LUT R24, R22, 0x1040, R21, 0x78, !PT ;  /* 0x0000104016187812 */ /* 0x000fe200078e7815 */
[----:B------:R-:W-:Y:S01]  /*2d30*/  FMUL R22, R40, 8388608 ;  /* 0x4b00000028167820 */ /* 0x000fe20000400000 */
[----:B------:R-:W-:Y:S01]  /*2d40*/  LOP3.LUT R21, R0, 0x40, RZ, 0xc0, !PT ;  /* 0x0000004000157812 */ /* 0x000fe200078ec0ff */
[----:B------:R-:W-:Y:S01]  /*2d50*/  IMAD R26, R3, 0x4, R20 ;  /* 0x00000004031a7824 */ /* 0x000fe200078e0214 */
[----:B------:R-:W-:Y:S01]  /*2d60*/  SHF.R.S32.HI R23, RZ, 0x2, R0 ;  /* 0x00000002ff177819 */ /* 0x000fe20000011400 */
[----:B------:R-:W2:Y:S02]  /*2d70*/  @!P4 SYNCS.CCTL.IV [UR10+0x3800] ;  /* 0x00380000ff00c9b1 */ /* 0x000ea4000800000a */
[----:B--2---:R-:W-:Y:S01]  /*2d80*/  BAR.SYNC.DEFER_BLOCKING 0x0 ;  /* 0x0000000000007b1d */ /* 0x004fe20000010000 */
[----:B------:R-:W-:Y:S01]  /*2d90*/  FSETP.GEU.AND P1, PT, R40, 1.175494350822287508e-38, PT ;  /* 0x008000002800780b */ /* 0x000fe20003f2e000 */
[----:B-1----:R-:W-:Y:S01]  /*2da0*/  UIMAD UR4, UR9, UR4, URZ ;  /* 0x00000004090472a4 */ /* 0x002fe2000f8e02ff */
[----:B------:R-:W-:-:S02]  /*2db0*/  LEA R3, R21, UR10, 0x1 ;  /* 0x0000000a15037c11 */ /* 0x000fc4000f8e08ff */
[----:B------:R-:W-:Y:S02]  /*2dc0*/  SGXT R23, R23, 0x1 ;  /* 0x000000011717781a */ /* 0x000fe40000000200 */
[----:B------:R-:W-:Y:S01]  /*2dd0*/  FSEL R21, R22, R40, !P1 ;  /* 0x0000002816157208 */ /* 0x000fe20004800000 */
[----:B0--3--:R-:W-:Y:S01]  /*2de0*/  LDTM.16dp32bit_t0_t15.x16 R4, tmem[UR13] ;  /* 0x0000000d000479ee */ /* 0x009fe20008a00000 */
[----:B------:R-:W0:Y:S01]  /*2df0*/  LDTM.16dp32bit_t16_t31.x16 R4, tmem[UR13+0x10] ;  /* 0x0000100d000479ee */ /* 0x000e220008a20000 */
[----:B------:R-:W-:Y:S01]  /*2e00*/  @P0 FMUL R40, R40, 0.25 ;  /* 0x3e80000028280820 */ /* 0x000fe20000400000 */
[----:B------:R-:W-:Y:S01]  /*2e10*/  LOP3.LUT R25, R25, 0x400, RZ, 0xc0, !PT ;  /* 0x0000040019197812 */ /* 0x000fe200078ec0ff */
[----:B------:R-:W-:Y:S01]  /*2e20*/  IMAD.IADD R24, R24, 0x1, R3 ;  /* 0x0000000118187824 */ /* 0x000fe200078e0203 */
[----:B------:R-:W-:Y:S01]  /*2e30*/  LOP3.LUT R26, R26, 0x1040, R23, 0x78, !PT ;  /* 0x000010401a1a7812 */ /* 0x000fe200078e7817 */
[----:B------:R-:W-:Y:S01]  /*2e40*/  @!P2 FMUL R40, R40, 16777216 ;  /* 0x4b8000002828a820 */ /* 0x000fe20000400000 */
[----:B------:R-:W-:-:S02]  /*2e50*/  VIADD R22, R21, 0xc0cafb0d ;  /* 0xc0cafb0d15167836 */ /* 0x000fc40000000000 */
[----:B------:R-:W-:Y:S02]  /*2e60*/  IADD3 R3, PT, PT, R26, UR10, R25 ;  /* 0x0000000a1a037c10 */ /* 0x000fe4000fffe019 */
[----:B------:R-:W1:Y:S01]  /*2e70*/  MUFU.RCP R25, R40 ;  /* 0x0000002800197308 */ /* 0x000e620000001000 */
[----:B------:R-:W-:-:S05]  /*2e80*/  LOP3.LUT R22, R22, 0xff800000, RZ, 0xc0, !PT ;  /* 0xff80000016167812 */ /* 0x000fca00078ec0ff */
[----:B------:R-:W-:Y:S01]  /*2e90*/  IMAD.IADD R23, R21, 0x1, -R22 ;  /* 0x0000000115177824 */ /* 0x000fe200078e0a16 */
[----:B------:R-:W2:Y:S01]  /*2ea0*/  @!P4 SYNCS.CCTL.IV [UR10+0x3808] ;  /* 0x00380800ff00c9b1 */ /* 0x000ea2000800000a */
[----:B------:R-:W-:Y:S01]  /*2eb0*/  NOP ;  /* 0x0000000000007918 */ /* 0x000fe20000000000 */
[----:B------:R-:W-:Y:S01]  /*2ec0*/  I2FP.F32.S32 R22, R22 ;  /* 0x0000001600167245 */ /* 0x000fe20000201400 */
[----:B------:R-:W-:Y:S01]  /*2ed0*/  FADD R23, R23, -1 ;  /* 0xbf80000017177421 */ /* 0x000fe20000000000 */
[----:B0-----:R-:W-:Y:S01]  /*2ee0*/  @P0 FMUL R16, R16, 0.25 ;  /* 0x3e80000010100820 */ /* 0x001fe20000400000 */
[----:B------:R-:W-:Y:S01]  /*2ef0*/  @P0 FMUL R17, R17, 0.25 ;  /* 0x3e80000011110820 */ /* 0x000fe20000400000 */
        /* <DEDUP_REMOVED lines=14> */
[----:B------:R-:W-:Y:S01]  /*2fe0*/  @!P2 FMUL R16, R16, 16777216 ;  /* 0x4b8000001010a820 */ /* 0x000fe20000400000 */
        /* <DEDUP_REMOVED lines=15> */
[C---:B-1----:R-:W-:Y:S01]  /*30e0*/  FMUL R31, R25.reuse, R16 ;  /* 0x00000010191f7220 */ /* 0x042fe20000400000 */
        /* <DEDUP_REMOVED lines=14> */
[----:B------:R-:W-:Y:S01]  /*31d0*/  FMUL R18, R25, R19 ;  /* 0x0000001319127220 */ /* 0x000fe20000400000 */
[----:B------:R-:W-:Y:S01]  /*31e0*/  FFMA.FTZ R4, R23, R32, -0.16845393180847167969 ;  /* 0xbe2c7f3017047423 */ /* 0x000fe20000010020 */
[----:B------:R-:W-:-:S02]  /*31f0*/  F2FP.BF16.F32.PACK_AB R8, R27, R26 ;  /* 0x0000001a1b08723e */ /* 0x000fc400000010ff */
[----:B------:R-:W-:Y:S01]  /*3200*/  F2FP.BF16.F32.PACK_AB R9, R28, R5 ;  /* 0x000000051c09723e */ /* 0x000fe200000010ff */
[----:B------:R-:W-:Y:S01]  /*3210*/  FFMA.FTZ R4, R23, R4, 0.1716887056827545166 ;  /* 0x3e2fcf2a17047423 */ /* 0x000fe20000010004 */
[----:B------:R-:W-:Y:S02]  /*3220*/  F2FP.BF16.F32.PACK_AB R10, R29, R6 ;  /* 0x000000061d0a723e */ /* 0x000fe400000010ff */
[----:B------:R-:W-:Y:S01]  /*3230*/  F2FP.BF16.F32.PACK_AB R11, R30, R7 ;  /* 0x000000071e0b723e */ /* 0x000fe200000010ff */
[----:B------:R-:W-:Y:S01]  /*3240*/  FFMA.FTZ R4, R23, R4, -0.17900948226451873779 ;  /* 0xbe374e4317047423 */ /* 0x000fe20000010004 */
[----:B------:R-:W-:Y:S02]  /*3250*/  F2FP.BF16.F32.PACK_AB R12, R31, R12 ;  /* 0x0000000c1f0c723e */ /* 0x000fe400000010ff */
[----:B------:R-:W-:Y:S01]  /*3260*/  F2FP.BF16.F32.PACK_AB R13, R16, R13 ;  /* 0x0000000d100d723e */ /* 0x000fe200000010ff */
[----:B--2---:R0:W-:Y:S01]  /*3270*/  STSM.16.M88.4 [R24], R8 ;  /* 0x0000000818007844 */ /* 0x0041e20000000200 */
[----:B------:R-:W-:Y:S01]  /*3280*/  F2FP.BF16.F32.PACK_AB R14, R17, R14 ;  /* 0x0000000e110e723e */ /* 0x000fe200000010ff */
[----:B------:R-:W-:Y:S01]  /*3290*/  FFMA.FTZ R4, R23, R4, 0.20512372255325317383 ;  /* 0x3e520bf417047423 */ /* 0x000fe20000010004 */
[----:B------:R-:W-:Y:S01]  /*32a0*/  F2FP.BF16.F32.PACK_AB R15, R18, R15 ;  /* 0x0000000f120f723e */ /* 0x000fe200000010ff */
[----:B------:R-:W1:Y:S01]  /*32b0*/  LDC.64 R16, c[0x0][0x398] ;  /* 0x0000e600ff107b82 */ /* 0x000e620000000a00 */
[----:B------:R-:W-:Y:S01]  /*32c0*/  ISETP.GE.U32.AND P0, PT, R21, 0x7f800000, PT ;  /* 0x7f8000001500780c */ /* 0x000fe20003f06070 */
[C---:B------:R-:W-:Y:S01]  /*32d0*/  FFMA.FTZ R4, R23.reuse, R4, -0.24046532809734344482 ;  /* 0xbe763c8b17047423 */ /* 0x040fe20000010004 */
[----:B------:R-:W-:Y:S01]  /*32e0*/  FSEL R19, RZ, -23, P1 ;  /* 0xc1b80000ff137808 */ /* 0x000fe20000800000 */
[----:B------:R2:W-:Y:S04]  /*32f0*/  STSM.16.M88.4 [R24+0x400], R12 ;  /* 0x0004000c18007844 */ /* 0x0005e80000000200 */
[----:B------:R-:W-:Y:S01]  /*3300*/  BAR.SYNC.DEFER_BLOCKING 0x0 ;  /* 0x0000000000007b1d */ /* 0x000fe20000010000 */
[----:B------:R-:W-:Y:S01]  /*3310*/  FFMA.FTZ R4, R23, R4, 0.28857114911079406738 ;  /* 0x3e93bf9917047423 */ /* 0x000fe20000010004 */
[----:B------:R-:W-:Y:S01]  /*3320*/  FFMA.FTZ R19, R22, 1.1920928955078125e-07, R19 ;  /* 0x3400000016137823 */ /* 0x000fe20000010013 */
[----:B------:R-:W-:Y:S01]  /*3330*/  FSETP.NEU.AND P1, PT, R21, RZ, PT ;  /* 0x000000ff1500720b */ /* 0x000fe20003f2d000 */
[----:B0-----:R-:W-:-:S02]  /*3340*/  IMAD R8, R2, UR5, RZ ;  /* 0x0000000502087c24 */ /* 0x001fc4000f8e02ff */
[C---:B------:R-:W-:Y:S02]  /*3350*/  FFMA.FTZ R4, R23.reuse, R4, -0.36067417263984680176 ;  /* 0xbeb8aa4917047423 */ /* 0x040fe40000010004 */
[----:B------:R-:W0:Y:S01]  /*3360*/  LDC R18, c[0x0][0x3e8] ;  /* 0x0000fa00ff127b82 */ /* 0x000e220000000800 */
[----:B------:R-:W-:Y:S01]  /*3370*/  USHF.L.U32 UR5, UR4, 0x1, URZ ;  /* 0x0000000104057899 */ /* 0x000fe200080006ff */
[C---:B------:R-:W-:Y:S02]  /*3380*/  IMAD.SHL.U32 R9, R8.reuse, 0x2, RZ ;  /* 0x0000000208097824 */ /* 0x040fe400078e00ff */
[----:B------:R-:W-:Y:S01]  /*3390*/  FFMA.FTZ R4, R23, R4, 0.48089820146560668945 ;  /* 0x3ef6384a17047423 */ /* 0x000fe20000010004 */
[--C-:B------:R-:W-:Y:S01]  /*33a0*/  SHF.R.U32.HI R11, RZ, 0x6, R0.reuse ;  /* 0x00000006ff0b7819 */ /* 0x100fe20000011600 */
[----:B------:R-:W-:Y:S01]  /*33b0*/  IMAD.HI R8, R8, 0x2, RZ ;  /* 0x0000000208087827 */ /* 0x000fe200078e02ff */
[----:B------:R-:W-:-:S03]  /*33c0*/  SHF.R.U32.HI R10, RZ, 0x2, R0 ;  /* 0x00000002ff0a7819 */ /* 0x000fc60000011600 */
[----:B------:R-:W-:Y:S01]  /*33d0*/  FFMA.FTZ R26, R23, R4, -0.72134751081466674805 ;  /* 0xbf38aa3b171a7423 */ /* 0x000fe20000010004 */
[----:B------:R-:W-:Y:S02]  /*33e0*/  SGXT.U32 R11, R11, 0x2 ;  /* 0x000000020b0b781a */ /* 0x000fe40000000000 */
[----:B-1----:R-:W-:Y:S01]  /*33f0*/  IADD3 R16, P2, P3, R9, UR5, R16 ;  /* 0x0000000509107c10 */ /* 0x002fe2000fb5e010 */
[C---:B------:R-:W-:Y:S01]  /*3400*/  FMUL R26, R23.reuse, R26 ;  /* 0x0000001a171a7220 */ /* 0x040fe20000400000 */
[----:B------:R-:W-:Y:S01]  /*3410*/  LOP3.LUT R9, R10, 0x38, RZ, 0xc0, !PT ;  /* 0x000000380a097812 */ /* 0x000fe200078ec0ff */
[----:B------:R-:W-:Y:S01]  /*3420*/  UIMAD.WIDE UR4, UR4, 0x2, URZ ;  /* 0x00000002040478a5 */ /* 0x000fe2000f8e02ff */
[----:B------:R-:W-:Y:S02]  /*3430*/  @P0 IMAD.MOV.U32 R10, RZ, RZ, 0x7f800000 ;  /* 0x7f800000ff0a0424 */ /* 0x000fe400078e00ff */
[----:B------:R-:W-:Y:S01]  /*3440*/  FMUL R26, R23, R26 ;  /* 0x0000001a171a7220 */ /* 0x000fe20000400000 */
[----:B--2---:R-:W-:Y:S01]  /*3450*/  LOP3.LUT R12, R9, 0x1f, R0, 0xf8, !PT ;  /* 0x0000001f090c7812 */ /* 0x004fe200078ef800 */
[----:B------:R-:W1:Y:S02]  /*3460*/  LDSM.16.M88.4 R4, [R3] ;  /* 0x000000000304783b */ /* 0x000e640000000200 */
[----:B------:R-:W-:Y:S01]  /*3470*/  FFMA.FTZ R26, R23, 1.4426950216293334961, R26 ;  /* 0x3fb8aa3b171a7823 */ /* 0x000fe2000001001a */
[----:B------:R-:W-:-:S02]  /*3480*/  IADD3.X R17, PT, PT, R8, UR5, R17, P2, P3 ;  /* 0x0000000508117c10 */ /* 0x000fc400097e6411 */
[----:B------:R-:W-:Y:S01]  /*3490*/  LOP3.LUT R0, R0, 0xff, RZ, 0xc0, !PT ;  /* 0x000000ff00007812 */ /* 0x000fe200078ec0ff */
[----:B------:R-:W-:Y:S01]  /*34a0*/  FADD R19, R19, R26 ;  /* 0x0000001a13137221 */ /* 0x000fe20000000000 */
[----:B0-----:R-:W-:Y:S02]  /*34b0*/  IMAD R9, R11, R18, RZ ;  /* 0x000000120b097224 */ /* 0x001fe400078e02ff */
[----:B------:R-:W-:Y:S01]  /*34c0*/  @P0 FFMA.FTZ R19, R21, R10, +INF ;  /* 0x7f80000015130423 */ /* 0x000fe2000001000a */
[----:B------:R-:W-:Y:S01]  /*34d0*/  IMAD.SHL.U32 R10, R12, 0x8, RZ ;  /* 0x000000080c0a7824 */ /* 0x000fe200078e00ff */
[----:B------:R-:W0:Y:S01]  /*34e0*/  LDCU UR4, c[0x0][0x3ec] ;  /* 0x00007d80ff0477ac */ /* 0x000e220008000800 */
[----:B------:R-:W-:Y:S01]  /*34f0*/  IMAD R11, R18, 0x4, R9 ;  /* 0x00000004120b7824 */ /* 0x000fe200078e0209 */
[----:B------:R-:W-:Y:S01]  /*3500*/  LEA R14, P0, R9, R16, 0x1 ;  /* 0x00000010090e7211 */ /* 0x000fe200078008ff */
[----:B------:R-:W-:Y:S01]  /*3510*/  IMAD.SHL.U32 R12, R12, 0x10, RZ ;  /* 0x000000100c0c7824 */ /* 0x000fe200078e00ff */
[----:B------:R-:W-:-:S02]  /*3520*/  LOP3.LUT R13, R10, 0xc0, RZ, 0xc0, !PT ;  /* 0x000000c00a0d7812 */ /* 0x000fc400078ec0ff */
[-C--:B------:R-:W-:Y:S01]  /*3530*/  LEA.HI.X.SX32 R15, R9, R17.reuse, 0x1, P0 ;  /* 0x00000011090f7211 */ /* 0x080fe200000f0eff */
[C---:B------:R-:W-:Y:S01]  /*3540*/  IMAD R9, R18.reuse, 0x4, R11 ;  /* 0x0000000412097824 */ /* 0x040fe200078e020b */
[----:B------:R-:W-:Y:S02]  /*3550*/  IADD3 R20, PT, PT, R13, UR10, R20 ;  /* 0x0000000a0d147c10 */ /* 0x000fe4000fffe014 */
[----:B------:R-:W-:Y:S01]  /*3560*/  FSEL R8, R19, -INF , P1 ;  /* 0xff80000013087808 */ /* 0x000fe20000800000 */
[C---:B------:R-:W-:Y:S01]  /*3570*/  IMAD R13, R18.reuse, 0x4, R9 ;  /* 0x00000004120d7824 */ /* 0x040fe200078e0209 */
[-C--:B------:R-:W-:Y:S02]  /*3580*/  LEA R24, P0, R9, R16.reuse, 0x1 ;  /* 0x0000001009187211 */ /* 0x080fe400078008ff */
[-C--:B------:R-:W-:Y:S01]  /*3590*/  LEA R22, P1, R11, R16.reuse, 0x1 ;  /* 0x000000100b167211 */ /* 0x080fe200078208ff */
[----:B------:R-:W-:Y:S01]  /*35a0*/  IMAD R19, R18, 0x4, R13 ;  /* 0x0000000412137824 */ /* 0x000fe200078e020d */
[-C--:B------:R-:W-:Y:S01]  /*35b0*/  LEA.HI.X.SX32 R25, R9, R17.reuse, 0x1, P0 ;  /* 0x0000001109197211 */ /* 0x080fe200000f0eff */
[----:B------:R-:W-:Y:S01]  /*35c0*/  FFMA R45, R8, 0.69314718246459960938, R45 ;  /* 0x3f317218082d7823 */ /* 0x000fe2000000002d */
[----:B------:R-:W-:Y:S01]  /*35d0*/  LEA R26, P0, R13, R16, 0x1 ;  /* 0x000000100d1a7211 */ /* 0x000fe200078008ff */
[----:B0-----:R-:W-:Y:S01]  /*35e0*/  UIMAD UR4, UR9, UR4, URZ ;  /* 0x00000004090472a4 */ /* 0x001fe2000f8e02ff */
[----:B------:R-:W-:-:S02]  /*35f0*/  LEA.HI.X.SX32 R23, R11, R17, 0x1, P1 ;  /* 0x000000110b177211 */ /* 0x000fc400008f0eff */
[-C--:B------:R-:W-:Y:S01]  /*3600*/  LEA.HI.X.SX32 R27, R13, R17.reuse, 0x1, P0 ;  /* 0x000000110d1b7211 */ /* 0x080fe200000f0eff */
[----:B------:R-:W-:Y:S01]  /*3610*/  IMAD R13, R18, 0x4, R19 ;  /* 0x00000004120d7824 */ /* 0x000fe200078e0213 */
[C---:B------:R-:W-:Y:S01]  /*3620*/  LEA R28, P0, R19.reuse, R16, 0x1 ;  /* 0x00000010131c7211 */ /* 0x040fe200078008ff */
[----:B------:R0:W2:Y:S01]  /*3630*/  LDSM.16.M88.4 R8, [R3+0x800] ;  /* 0x000800000308783b */ /* 0x0000a20000000200 */
[----:B------:R-:W-:Y:S01]  /*3640*/  LOP3.LUT R12, R12, 0xf0, RZ, 0xc0, !PT ;  /* 0x000000f00c0c7812 */ /* 0x000fe200078ec0ff */
[----:B------:R-:W-:Y:S01]  /*3650*/  USHF.L.U32 UR6, UR4, 0x2, URZ ;  /* 0x0000000204067899 */ /* 0x000fe200080006ff */
[----:B------:R-:W-:Y:S01]  /*3660*/  LEA.HI.X.SX32 R29, R19, R17, 0x1, P0 ;  /* 0x00000011131d7211 */ /* 0x000fe200000f0eff */
[C---:B------:R-:W-:Y:S01]  /*3670*/  IMAD R19, R18.reuse, 0x4, R13 ;  /* 0x0000000412137824 */ /* 0x040fe200078e020d */
[----:B------:R-:W-:Y:S01]  /*3680*/  UIMAD.WIDE UR4, UR4, 0x4, URZ ;  /* 0x00000004040478a5 */ /* 0x000fe2000f8e02ff */
[----:B-1----:R1:W-:Y:S01]  /*3690*/  STG.E.U16 desc[UR30][R14.64], R4 ;  /* 0x000000040e007986 */ /* 0x0023e2000c10151e */
[----:B------:R-:W-:Y:S01]  /*36a0*/  PRMT R21, R5, 0x7632, R21 ;  /* 0x0000763205157816 */ /* 0x000fe20000000015 */
[----:B0-----:R-:W-:Y:S01]  /*36b0*/  IMAD R3, R18, 0x4, R19 ;  /* 0x0000000412037824 */ /* 0x001fe200078e0213 */
[----:B-1----:R-:W-:-:S02]  /*36c0*/  PRMT R15, R4, 0x7632, R15 ;  /* 0x00007632040f7816 */ /* 0x002fc4000000000f */
[----:B------:R-:W-:-:S03]  /*36d0*/  LEA R14, P0, R13, R16, 0x1 ;  /* 0x000000100d0e7211 */ /* 0x000fc600078008ff */
[----:B------:R0:W-:Y:S04]  /*36e0*/  STG.E.U16 desc[UR30][R22.64], R15 ;  /* 0x0000000f16007986 */ /* 0x0001e8000c10151e */
[----:B------:R1:W-:Y:S04]  /*36f0*/  STG.E.U16 desc[UR30][R24.64], R5 ;  /* 0x0000000518007986 */ /* 0x0003e8000c10151e */
[----:B------:R3:W-:Y:S01]  /*3700*/  STG.E.U16 desc[UR30][R26.64], R21 ;  /* 0x000000151a007986 */ /* 0x0007e2000c10151e */
[----:B0-----:R-:W-:Y:S01]  /*3710*/  LEA.HI.X.SX32 R15, R13, R17, 0x1, P0 ;  /* 0x000000110d0f7211 */ /* 0x001fe200000f0eff */
[----:B------:R-:W-:Y:S01]  /*3720*/  IMAD R13, R18, 0x4, R3 ;  /* 0x00000004120d7824 */ /* 0x000fe200078e0203 */
[----:B------:R-:W-:Y:S01]  /*3730*/  LEA R22, P0, R19, R16, 0x1 ;  /* 0x0000001013167211 */ /* 0x000fe200078008ff */
[----:B------:R-:W-:Y:S01]  /*3740*/  STG.E.U16 desc[UR30][R28.64], R6 ;  /* 0x000000061c007986 */ /* 0x000fe2000c10151e */
[----:B-1----:R-:W-:-:S02]  /*3750*/  PRMT R5, R6, 0x7632, R5 ;  /* 0x0000763206057816 */ /* 0x002fc40000000005 */
[-C--:B------:R-:W-:Y:S01]  /*3760*/  LEA.HI.X.SX32 R23, R19, R17.reuse, 0x1, P0 ;  /* 0x0000001113177211 */ /* 0x080fe200000f0eff */
[C---:B------:R-:W-:Y:S01]  /*3770*/  IMAD R19, R18.reuse, 0x4, R13 ;  /* 0x0000000412137824 */ /* 0x040fe200078e020d */
[CC--:B------:R-:W-:Y:S01]  /*3780*/  LEA R4, P0, R3.reuse, R16.reuse, 0x1 ;  /* 0x0000001003047211 */ /* 0x0c0fe200078008ff */
[----:B------:R0:W-:Y:S02]  /*3790*/  STG.E.U16 desc[UR30][R14.64], R5 ;  /* 0x000000050e007986 */ /* 0x0001e4000c10151e */
[C---:B---3--:R-:W-:Y:S02]  /*37a0*/  IMAD R21, R18.reuse, 0x4, R19 ;  /* 0x0000000412157824 */ /* 0x048fe400078e0213 */
[----:B------:R1:W-:Y:S01]  /*37b0*/  STG.E.U16 desc[UR30][R22.64], R7 ;  /* 0x0000000716007986 */ /* 0x0003e2000c10151e */
[----:B0-----:R-:W-:Y:S01]  /*37c0*/  LEA.HI.X.SX32 R5, R3, R17, 0x1, P0 ;  /* 0x0000001103057211 */ /* 0x001fe200000f0eff */
[----:B------:R-:W-:Y:S01]  /*37d0*/  IMAD R3, R18, 0x4, R21 ;  /* 0x0000000412037824 */ /* 0x000fe200078e0215 */
[----:B------:R-:W-:-:S02]  /*37e0*/  LEA R24, P0, R13, R16, 0x1 ;  /* 0x000000100d187211 */ /* 0x000fc400078008ff */
[----:B------:R-:W-:Y:S01]  /*37f0*/  PRMT R15, R7, 0x7632, R15 ;  /* 0x00007632070f7816 */ /* 0x000fe2000000000f */
[C---:B------:R-:W-:Y:S01]  /*3800*/  IMAD R31, R18.reuse, 0x4, R3 ;  /* 0x00000004121f7824 */ /* 0x040fe200078e0203 */
[-C--:B------:R-:W-:Y:S02]  /*3810*/  LEA.HI.X.SX32 R25, R13, R17.reuse, 0x1, P0 ;  /* 0x000000110d197211 */ /* 0x080fe400000f0eff */
[-C--:B------:R-:W-:Y:S01]  /*3820*/  LEA R28, P2, R3, R16.reuse, 0x1 ;  /* 0x00000010031c7211 */ /* 0x080fe200078408ff */
[C---:B------:R-:W-:Y:S01]  /*3830*/  IMAD R13, R18.reuse, 0x4, R31 ;  /* 0x00000004120d7824 */ /* 0x040fe200078e021f */
[-C--:B------:R-:W-:Y:S01]  /*3840*/  LEA R26, P0, R19, R16.reuse, 0x1 ;  /* 0x00000010131a7211 */ /* 0x080fe200078008ff */
[----:B------:R0:W-:Y:S01]  /*3850*/  STG.E.U16 desc[UR30][R4.64], R15 ;  /* 0x0000000f04007986 */ /* 0x0001e2000c10151e */
[-C--:B------:R-:W-:Y:S01]  /*3860*/  LEA R14, P1, R21, R16.reuse, 0x1 ;  /* 0x00000010150e7211 */ /* 0x080fe200078208ff */
[C---:B------:R-:W-:Y:S01]  /*3870*/  IMAD R33, R18.reuse, 0x4, R13 ;  /* 0x0000000412217824 */ /* 0x040fe200078e020d */
[-C--:B------:R-:W-:Y:S01]  /*3880*/  LEA.HI.X.SX32 R29, R3, R17.reuse, 0x1, P2 ;  /* 0x00000011031d7211 */ /* 0x080fe200010f0eff */
[----:B--2---:R-:W-:Y:S01]  /*3890*/  STG.E.U16 desc[UR30][R24.64], R8 ;  /* 0x0000000818007986 */ /* 0x004fe2000c10151e */
[----:B------:R-:W-:Y:S01]  /*38a0*/  LEA.HI.X.SX32 R27, R19, R17, 0x1, P0 ;  /* 0x00000011131b7211 */ /* 0x000fe200000f0eff */
[----:B------:R-:W-:Y:S01]  /*38b0*/  IMAD R3, R18, 0x4, R33 ;  /* 0x0000000412037824 */ /* 0x000fe200078e0221 */
[----:B------:R-:W-:-:S02]  /*38c0*/  LEA R18, P2, R33, R16, 0x1 ;  /* 0x0000001021127211 */ /* 0x000fc400078408ff */
[----:B-1----:R-:W-:Y:S02]  /*38d0*/  PRMT R23, R8, 0x7632, R23 ;  /* 0x0000763208177816 */ /* 0x002fe40000000017 */
[-C--:B------:R-:W-:Y:S02]  /*38e0*/  LEA.HI.X.SX32 R19, R33, R17.reuse, 0x1, P2 ;  /* 0x0000001121137211 */ /* 0x080fe400010f0eff */
[----:B0-----:R-:W-:Y:S01]  /*38f0*/  LEA.HI.X.SX32 R15, R21, R17, 0x1, P1 ;  /* 0x00000011150f7211 */ /* 0x001fe200008f0eff */
[----:B------:R-:W-:Y:S01]  /*3900*/  STG.E.U16 desc[UR30][R26.64], R23 ;  /* 0x000000171a007986 */ /* 0x000fe2000c10151e */
[-C--:B------:R-:W-:Y:S02]  /*3910*/  LEA R4, P0, R31, R16.reuse, 0x1 ;  /* 0x000000101f047211 */ /* 0x080fe400078008ff */
[-C--:B------:R-:W-:Y:S01]  /*3920*/  LEA R6, P1, R13, R16.reuse, 0x1 ;  /* 0x000000100d067211 */ /* 0x080fe200078208ff */
[----:B------:R-:W-:Y:S01]  /*3930*/  STG.E.U16 desc[UR30][R14.64], R9 ;  /* 0x000000090e007986 */ /* 0x000fe2000c10151e */
[----:B------:R-:W-:-:S02]  /*3940*/  LEA R16, P3, R3, R16, 0x1 ;  /* 0x0000001003107211 */ /* 0x000fc400078608ff */
[-C--:B------:R-:W-:Y:S02]  /*3950*/  LEA.HI.X.SX32 R5, R31, R17.reuse, 0x1, P0 ;  /* 0x000000111f057211 */ /* 0x080fe400000f0eff */
[-C--:B------:R-:W-:Y:S02]  /*3960*/  LEA.HI.X.SX32 R7, R13, R17.reuse, 0x1, P1 ;  /* 0x000000110d077211 */ /* 0x080fe400008f0eff */
[----:B------:R-:W-:Y:S02]  /*3970*/  LEA.HI.X.SX32 R17, R3, R17, 0x1, P3 ;  /* 0x0000001103117211 */ /* 0x000fe400018f0eff */
[----:B------:R-:W-:Y:S02]  /*3980*/  PRMT R3, R9, 0x7632, R3 ;  /* 0x0000763209037816 */ /* 0x000fe40000000003 */
[----:B------:R-:W-:Y:S02]  /*3990*/  PRMT R13, R10, 0x7632, R13 ;  /* 0x000076320a0d7816 */ /* 0x000fe4000000000d */
[----:B------:R-:W-:Y:S01]  /*39a0*/  ISETP.GE.U32.AND P0, PT, R0, 0x40, PT ;  /* 0x000000400000780c */ /* 0x000fe20003f06070 */
[----:B------:R0:W-:Y:S01]  /*39b0*/  STG.E.U16 desc[UR30][R28.64], R3 ;  /* 0x000000031c007986 */ /* 0x0001e2000c10151e */
[----:B------:R-:W-:-:S03]  /*39c0*/  IMAD.HI R0, R2, 0x4, RZ ;  /* 0x0000000402007827 */ /* 0x000fc600078e02ff */
[----:B------:R1:W-:Y:S04]  /*39d0*/  STG.E.U16 desc[UR30][R4.64], R10 ;  /* 0x0000000a04007986 */ /* 0x0003e8000c10151e */
[----:B------:R2:W-:Y:S04]  /*39e0*/  STG.E.U16 desc[UR30][R6.64], R13 ;  /* 0x0000000d06007986 */ /* 0x0005e8000c10151e */
[----:B------:R-:W-:Y:S01]  /*39f0*/  STG.E.U16 desc[UR30][R18.64], R11 ;  /* 0x0000000b12007986 */ /* 0x000fe2000c10151e */
[----:B0-----:R-:W-:Y:S01]  /*3a00*/  IMAD.SHL.U32 R3, R2, 0x4, RZ ;  /* 0x0000000402037824 */ /* 0x001fe200078e00ff */
[----:B-1----:R-:W0:Y:S01]  /*3a10*/  LDC.64 R4, c[0x0][0x3a0] ;  /* 0x0000e800ff047b82 */ /* 0x002e220000000a00 */
[----:B--2---:R-:W-:-:S05]  /*3a20*/  PRMT R7, R11, 0x7632, R7 ;  /* 0x000076320b077816 */ /* 0x004fca0000000007 */
[----:B------:R-:W-:Y:S02]  /*3a30*/  STG.E.U16 desc[UR30][R16.64], R7 ;  /* 0x0000000710007986 */ /* 0x000fe4000c10151e */
[----:B------:R-:W-:Y:S01]  /*3a40*/  BAR.SYNC.DEFER_BLOCKING 0x0 ;  /* 0x0000000000007b1d */ /* 0x000fe20000010000 */
[----:B0-----:R-:W-:-:S04]  /*3a50*/  IADD3 R2, P1, P2, R3, UR6, R4 ;  /* 0x0000000603027c10 */ /* 0x001fc8000fa3e004 */
[----:B------:R-:W-:Y:S01]  /*3a60*/  IADD3.X R3, PT, PT, R0, UR5, R5, P1, P2 ;  /* 0x0000000500037c10 */ /* 0x000fe20008fe4405 */
[----:B------:R-:W-:Y:S02]  /*3a70*/  STSM.16.M88 [R20], R45 ;  /* 0x0000002d14007844 */ /* 0x000fe40000000000 */
[----:B------:R-:W-:Y:S06]  /*3a80*/  BAR.SYNC.DEFER_BLOCKING 0x0 ;  /* 0x0000000000007b1d */ /* 0x000fec0000010000 */
[----:B------:R-:W0:Y:S04]  /*3a90*/  LDSM.16.M88 R9, [R12+UR10] ;  /* 0x0000000a0c09783b */ /* 0x000e280008000000 */
[----:B0-----:R0:W-:Y:S01]  /*3aa0*/  @!P0 STG.E desc[UR30][R2.64], R9 ;  /* 0x0000000902008986 */ /* 0x0011e2000c10191e */
[----:B------:R-:W-:Y:S06]  /*3ab0*/  BAR.SYNC.DEFER_BLOCKING 0x0 ;  /* 0x0000000000007b1d */ /* 0x000fec0000010000 */
[----:B------:R-:W-:Y:S05]  /*3ac0*/  BRA.U UP1, `(.L_x_22) ;  /* 0x0000000101a07547 */ /* 0x000fea000b800000 */
[----:B------:R-:W1:Y:S01]  /*3ad0*/  S2UR UR5, SR_CgaCtaId ;  /* 0x00000000000579c3 */ /* 0x000e620000008800 */
[----:B------:R-:W-:Y:S01]  /*3ae0*/  NOP ;  /* 0x0000000000007918 */ /* 0x000fe20000000000 */
[----:B------:R-:W-:Y:S01]  /*3af0*/  UMOV UR4, 0x50 ;  /* 0x0000005000047882 */ /* 0x000fe20000000000 */
[----:B------:R-:W-:Y:S02]  /*3b00*/  IMAD.U32 R0, RZ, RZ, UR33 ;  /* 0x00000021ff007e24 */ /* 0x000fe4000f8e00ff */
[----:B0-----:R-:W-:Y:S02]  /*3b10*/  IMAD.MOV.U32 R3, RZ, RZ, 0xf ;  /* 0x0000000fff037424 */ /* 0x001fe400078e00ff */
[----:B------:R-:W-:Y:S01]  /*3b20*/  IMAD.MOV.U32 R7, RZ, RZ, 0x1 ;  /* 0x00000001ff077424 */ /* 0x000fe200078e00ff */
[----:B------:R-:W-:-:S04]  /*3b30*/  LOP3.LUT R0, R0, 0xffff, RZ, 0xc0, !PT ;  /* 0x0000ffff00007812 */ /* 0x000fc800078ec0ff */
[----:B------:R-:W-:-:S05]  /*3b40*/  SHF.R.U32.HI R0, RZ, 0x5, R0 ;  /* 0x00000005ff007819 */ /* 0x000fca0000011600 */
[----:B------:R-:W-:Y:S01]  /*3b50*/  VIADD R2, R0, 0x10 ;  /* 0x0000001000027836 */ /* 0x000fe20000000000 */
[----:B------:R-:W-:Y:S01]  /*3b60*/  SHF.L.U32 R0, R3, R0, RZ ;  /* 0x0000000003007219 */ /* 0x000fe200000006ff */
[----:B-1----:R-:W-:-:S03]  /*3b70*/  ULEA UR6, UR5, UR4, 0x18 ;  /* 0x0000000405067291 */ /* 0x002fc6000f8ec0ff */
[----:B------:R-:W-:-:S04]  /*3b80*/  SHF.L.U32 R3, R7, R2, RZ ;  /* 0x0000000207037219 */ /* 0x000fc800000006ff */
[----:B------:R-:W-:Y:S02]  /*3b90*/  LOP3.LUT R0, R3, R0, RZ, 0xfc, !PT ;  /* 0x0000000003007212 */ /* 0x000fe400078efcff */
[----:B------:R-:W0:Y:S02]  /*3ba0*/  LDS R5, [UR6] ;  /* 0x00000006ff057984 */ /* 0x000e240008000800 */
[C---:B------:R-:W-:Y:S02]  /*3bb0*/  LOP3.LUT R2, R0.reuse, 0xffff, RZ, 0xc0, !PT ;  /* 0x0000ffff00027812 */ /* 0x040fe400078ec0ff */
[----:B0-----:R-:W-:-:S04]  /*3bc0*/  LOP3.LUT R3, R0, 0xffff, R5, 0x80, !PT ;  /* 0x0000ffff00037812 */ /* 0x001fc800078e8005 */
[----:B------:R-:W-:-:S13]  /*3bd0*/  ISETP.NE.AND P0, PT, R3, R2, PT ;  /* 0x000000020300720c */ /* 0x000fda0003f05270 */
[----:B------:R-:W-:Y:S05]  /*3be0*/  @P0 BRA `(.L_x_23) ;  /* 0x0000000000500947 */ /* 0x000fea0003800000 */
[----:B------:R-:W-:Y:S02]  /*3bf0*/  SHF.R.U32.HI R5, RZ, 0x10, R5 ;  /* 0x00000010ff057819 */ /* 0x000fe40000011605 */
[----:B------:R-:W-:-:S04]  /*3c00*/  SHF.R.U32.HI R2, RZ, 0x10, R0 ;  /* 0x00000010ff027819 */ /* 0x000fc80000011600 */
[----:B------:R-:W-:-:S04]  /*3c10*/  LOP3.LUT R5, R5, R2, RZ, 0xc0, !PT ;  /* 0x0000000205057212 */ /* 0x000fc800078ec0ff */
[----:B------:R-:W-:-:S13]  /*3c20*/  ISETP.NE.AND P0, PT, R5, R2, PT ;  /* 0x000000020500720c */ /* 0x000fda0003f05270 */
[----:B------:R-:W-:Y:S05]  /*3c30*/  @P0 BRA `(.L_x_24) ;  /* 0x0000000000300947 */ /* 0x000fea0003800000 */
[----:B------:R-:W-:Y:S01]  /*3c40*/  R2UR UR4, R0 ;  /* 0x00000000000472ca */ /* 0x000fe200000e0000 */
[----:B------:R-:W-:Y:S01]  /*3c50*/  VOTEU.ANY UR5, UPT, PT ;  /* 0x0000000000057886 */ /* 0x000fe200038e0100 */
[----:B------:R-:W0:Y:S01]  /*3c60*/  S2R R0, SR_LANEID ;  /* 0x0000000000007919 */ /* 0x000e220000000000 */
[----:B------:R-:W-:-:S10]  /*3c70*/  UFLO.U32 UR5, UR5 ;  /* 0x00000005000572bd */ /* 0x000fd400080e0000 */
[----:B------:R-:W-:-:S06]  /*3c80*/  ULOP3.LUT UR4, URZ, UR4, URZ, 0x33, !UPT ;  /* 0x00000004ff047292 */ /* 0x000fcc000f8e33ff */
[----:B------:R-:W-:-:S04]  /*3c90*/  IMAD.U32 R2, RZ, RZ, UR4 ;  /* 0x00000004ff027e24 */ /* 0x000fc8000f8e00ff */
[----:B------:R-:W1:Y:S02]  /*3ca0*/  REDUX UR7, R2 ;  /* 0x00000000020773c4 */ /* 0x000e640000000000 */
[----:B------:R2:W-:Y:S01]  /*3cb0*/  UTCATOMSWS.AND URZ, UR4 ;  /* 0x0000000400ff79e3 */ /* 0x0005e20008000000 */
[----:B0-----:R-:W-:Y:S01]  /*3cc0*/  ISETP.EQ.U32.AND P0, PT, R0, UR5, PT ;  /* 0x0000000500007c0c */ /* 0x001fe2000bf02070 */
[----:B-1----:R-:W-:-:S12]  /*3cd0*/  IMAD.U32 R0, RZ, RZ, UR7 ;  /* 0x00000007ff007e24 */ /* 0x002fd8000f8e00ff */
[----:B------:R2:W-:Y:S01]  /*3ce0*/  @P0 ATOMS.AND RZ, [UR6], R0 ;  /* 0x00000000ffff098c */ /* 0x0005e2000a800006 */
[----:B------:R-:W-:Y:S05]  /*3cf0*/  BRA `(.L_x_22) ;  /* 0x0000000000147947 */ /* 0x000fea0003800000 */
.L_x_24:
[----:B------:R-:W-:-:S07]  /*3d00*/  MOV R2, 0x3d20 ;  /* 0x00003d2000027802 */ /* 0x000fce0000000f00 */
[----:B------:R-:W-:Y:S05]  /*3d10*/  CALL.REL.NOINC `($__internal_0_$__cuda_sm10x_tcgen05_guardrail_trap_col_being_dealloced_not_returned_by_alloc) ;  /* 0x0000000000447944 */ /* 0x000fea0003c00000 */
[----:B------:R-:W-:Y:S05]  /*3d20*/  BRA `(.L_x_22) ;  /* 0x0000000000087947 */ /* 0x000fea0003800000 */
.L_x_23:
[----:B------:R-:W-:-:S07]  /*3d30*/  MOV R2, 0x3d50 ;  /* 0x00003d5000027802 */ /* 0x000fce0000000f00 */
[----:B------:R-:W-:Y:S05]  /*3d40*/  CALL.REL.NOINC `($__internal_2_$__cuda_sm10x_tcgen05_guardrail_trap_unallocated_columns_being_dealloced) ;  /* 0x0000000000507944 */ /* 0x000fea0003c00000 */
.L_x_22:
[----:B------:R-:W-:Y:S01]  /*3d50*/  NOP ;  /* 0x0000000000007918 */ /* 0x000fe20000000000 */
[----:B--2---:R-:W-:Y:S05]  /*3d60*/  EXIT ;  /* 0x000000000000794d */ /* 0x004fea0003800000 */
.L_x_8:
[----:B------:R-:W1:Y:S02]  /*3d70*/  SYNCS.PHASECHK.TRANS64.TRYWAIT P0, [UR10+0x2800], RZ ;  /* 0x002800ffff0075a7 */ /* 0x000e64000800110a */
[----:B-1----:R-:W-:Y:S05]  /*3d80*/  @!P0 BRA `(.L_x_8) ;  /* 0xfffffffc00f88947 */ /* 0x002fea000383ffff */
[----:B------:R-:W-:Y:S05]  /*3d90*/  BRA `(.L_x_7) ;  /* 0xffffffd400107947 */ /* 0x000fea000383ffff */
.L_x_17:
[----:B------:R-:W2:Y:S02]  /*3da0*/  SYNCS.PHASECHK.TRANS64.TRYWAIT P1, [UR10+0x3810], RZ ;  /* 0x003810ffff0075a7 */ /* 0x000ea4000802110a */
[----:B--2---:R-:W-:Y:S05]  /*3db0*/  @!P1 BRA `(.L_x_17) ;  /* 0xfffffffc00f89947 */ /* 0x004fea000383ffff */
[----:B------:R-:W-:Y:S05]  /*3dc0*/  BRA `(.L_x_25) ;  /* 0xffffffe400287947 */ /* 0x000fea000383ffff */
.L_x_18:
[----:B------:R-:W0:Y:S02]  /*3dd0*/  SYNCS.PHASECHK.TRANS64.TRYWAIT P1, [UR37], R15 ;  /* 0x0000000fff0075a7 */ /* 0x000e240008021125 */
[----:B0-----:R-:W-:Y:S05]  /*3de0*/  @!P1 BRA `(.L_x_18) ;  /* 0xfffffffc00f89947 */ /* 0x001fea000383ffff */
[----:B------:R-:W-:Y:S05]  /*3df0*/  BRA `(.L_x_26) ;  /* 0xffffffe800507947 */ /* 0x000fea000383ffff */
.L_x_21:
[----:B------:R-:W0:Y:S02]  /*3e00*/  SYNCS.PHASECHK.TRANS64.TRYWAIT P0, [UR37], R3 ;  /* 0x00000003ff0075a7 */ /* 0x000e240008001125 */
[----:B0-----:R-:W-:Y:S05]  /*3e10*/  @!P0 BRA `(.L_x_21) ;  /* 0xfffffffc00f88947 */ /* 0x001fea000383ffff */
[----:B------:R-:W-:Y:S05]  /*3e20*/  BRA `(.L_x_27) ;  /* 0xffffffec00807947 */ /* 0x000fea000383ffff */
        .weak           $__internal_0_$__cuda_sm10x_tcgen05_guardrail_trap_col_being_dealloced_not_returned_by_alloc
        .type           $__internal_0_$__cuda_sm10x_tcgen05_guardrail_trap_col_being_dealloced_not_returned_by_alloc,@function
        .size           $__internal_0_$__cuda_sm10x_tcgen05_guardrail_trap_col_being_dealloced_not_returned_by_alloc,($__internal_1_$__cuda_sm10x_tcgen05_guardrail_trap_phase_invalid_during_alloc - $__internal_0_$__cuda_sm10x_tcgen05_guardrail_trap_col_being_dealloced_not_returned_by_alloc)
$__internal_0_$__cuda_sm10x_tcgen05_guardrail_trap_col_being_dealloced_not_returned_by_alloc:
[----:B------:R-:W-:Y:S05]  /*3e30*/  BPT.TRAP 0x1 ;  /* 0x000000040000795c */ /* 0x000fea0000300000 */
[----:B------:R-:W-:-:S04]  /*3e40*/  IMAD.MOV.U32 R3, RZ, RZ, 0x0 ;  /* 0x00000000ff037424 */ /* 0x000fc800078e00ff */
[----:B------:R-:W-:Y:S05]  /*3e50*/  RET.REL.NODEC R2 `(attn_fwd) ;  /* 0xffffffc002687950 */ /* 0x000fea0003c3ffff */
        .weak           $__internal_1_$__cuda_sm10x_tcgen05_guardrail_trap_phase_invalid_during_alloc
        .type           $__internal_1_$__cuda_sm10x_tcgen05_guardrail_trap_phase_invalid_during_alloc,@function
        .size           $__internal_1_$__cuda_sm10x_tcgen05_guardrail_trap_phase_invalid_during_alloc,($__internal_2_$__cuda_sm10x_tcgen05_guardrail_trap_unallocated_columns_being_dealloced - $__internal_1_$__cuda_sm10x_tcgen05_guardrail_trap_phase_invalid_during_alloc)
$__internal_1_$__cuda_sm10x_tcgen05_guardrail_trap_phase_invalid_during_alloc:
[----:B------:R-:W-:Y:S05]  /*3e60*/  BPT.TRAP 0x1 ;  /* 0x000000040000795c */ /* 0x000fea0000300000 */
[----:B------:R-:W-:-:S04]  /*3e70*/  IMAD.MOV.U32 R3, RZ, RZ, 0x0 ;  /* 0x00000000ff037424 */ /* 0x000fc800078e00ff */
[----:B------:R-:W-:Y:S05]  /*3e80*/  RET.REL.NODEC R2 `(attn_fwd) ;  /* 0xffffffc0025c7950 */ /* 0x000fea0003c3ffff */
        .weak           $__internal_2_$__cuda_sm10x_tcgen05_guardrail_trap_unallocated_columns_being_dealloced
        .type           $__internal_2_$__cuda_sm10x_tcgen05_guardrail_trap_unallocated_columns_being_dealloced,@function
        .size           $__internal_2_$__cuda_sm10x_tcgen05_guardrail_trap_unallocated_columns_being_dealloced,(.L_x_31 - $__internal_2_$__cuda_sm10x_tcgen05_guardrail_trap_unallocated_columns_being_dealloced)
$__internal_2_$__cuda_sm10x_tcgen05_guardrail_trap_unallocated_columns_being_dealloced:
[----:B------:R-:W-:Y:S05]  /*3e90*/  BPT.TRAP 0x1 ;  /* 0x000000040000795c */ /* 0x000fea0000300000 */
[----:B------:R-:W-:-:S04]  /*3ea0*/  IMAD.MOV.U32 R3, RZ, RZ, 0x0 ;  /* 0x00000000ff037424 */ /* 0x000fc800078e00ff */
[----:B------:R-:W-:Y:S05]  /*3eb0*/  RET.REL.NODEC R2 `(attn_fwd) ;  /* 0xffffffc002507950 */ /* 0x000fea0003c3ffff */
.L_x_28:
[----:B------:R-:W-:-:S00]  /*3ec0*/  BRA `(.L_x_28) ;  /* 0xfffffffc00fc7947 */ /* 0x000fc0000383ffff */
[----:B------:R-:W-:-:S00]  /*3ed0*/  NOP ;  /* 0x0000000000007918 */ /* 0x000fc00000000000 */
        /* <DEDUP_REMOVED lines=10> */
.L_x_31:


//--------------------- .nv.global.init           --------------------------
	.section	.nv.global.init,"aw",@progbits
.nv.global.init:
	.type		_$_str,@object
	.size		_$_str,(.L_3 - _$_str)
_$_str:
        /*0000*/ 	.byte	0x5f, 0x5f, 0x43, 0x55, 0x44, 0x41, 0x5f, 0x46, 0x54, 0x5a, 0x00
.L_3:


//--------------------- .nv.shared.attn_fwd       --------------------------
	.section	.nv.shared.attn_fwd,"aw",@nobits
	.sectionflags	@""
	.align	16
	.zero		1024


//--------------------- .nv.shared.reserved.0     --------------------------
	.section	.nv.shared.reserved.0,"aw",@nobits
	.align	8
	.weak		__nv_reservedSMEM_offset_0_alias
	.size		__nv_reservedSMEM_offset_0_alias, 0, 64
	.other		__nv_reservedSMEM_offset_0_alias,@"STO_CUDA_RESERVED_SHARED STV_DEFAULT"
__nv_reservedSMEM_offset_0_alias:
	.zero		0
.nv.shared.reserved.0:
	.zero		64
	.weak		__nv_reservedSMEM_allocation_phase
	.type		__nv_reservedSMEM_allocation_phase,@object
	.size		__nv_reservedSMEM_allocation_phase,(.L_0 - __nv_reservedSMEM_allocation_phase)
__nv_reservedSMEM_allocation_phase:
	.zero		1
.L_0:
	.zero		7
	.weak		__nv_reservedSMEM_devtool_atexit_pc
	.type		__nv_reservedSMEM_devtool_atexit_pc,@object
	.size		__nv_reservedSMEM_devtool_atexit_pc,(__nv_reservedSMEM_allocation_mask - __nv_reservedSMEM_devtool_atexit_pc)
__nv_reservedSMEM_devtool_atexit_pc:
	.zero		8
	.weak		__nv_reservedSMEM_allocation_mask
	.type		__nv_reservedSMEM_allocation_mask,@object
	.size		__nv_reservedSMEM_allocation_mask,(.L_2 - __nv_reservedSMEM_allocation_mask)
__nv_reservedSMEM_allocation_mask:
	.zero		4
.L_2:


//--------------------- .nv.constant0.attn_fwd    --------------------------
	.section	.nv.constant0.attn_fwd,"a",@progbits
	.sectionflags	@""
	.align	4
.nv.constant0.attn_fwd:
	.zero		1032


//--------------------- SYMBOLS --------------------------

	.type		.nv.reservedSmem.offset0,@object
	.size		.nv.reservedSmem.offset0,0x4
	.type		.nv.reservedSmem.cap,@object
	.size		.nv.reservedSmem.cap,0x4
